//
// Generated by NVIDIA NVVM Compiler
//
// Compiler Build ID: CL-36424714
// Cuda compilation tools, release 13.0, V13.0.88
// Based on NVVM 20.0.0
//

.version 9.0
.target sm_100
.address_size 64

	// .globl	_Z3knnPdS_S_j

.visible .entry _Z3knnPdS_S_j(
	.param .u64 .ptr .align 1 _Z3knnPdS_S_j_param_0,
	.param .u64 .ptr .align 1 _Z3knnPdS_S_j_param_1,
	.param .u64 .ptr .align 1 _Z3knnPdS_S_j_param_2,
	.param .u32 _Z3knnPdS_S_j_param_3
)
{
	.reg .pred 	%p<25>;
	.reg .b32 	%r<25>;
	.reg .b64 	%rd<20>;
	.reg .b64 	%fd<90>;

	ld.param.u64 	%rd12, [_Z3knnPdS_S_j_param_0];
	ld.param.u64 	%rd10, [_Z3knnPdS_S_j_param_1];
	ld.param.u64 	%rd11, [_Z3knnPdS_S_j_param_2];
	ld.param.u32 	%r13, [_Z3knnPdS_S_j_param_3];
	cvta.to.global.u64 	%rd1, %rd12;
	add.s32 	%r1, %r13, -1;
	setp.eq.s32 	%p1, %r1, 0;
	@%p1 bra 	$L__BB0_52;
	cvta.to.global.u64 	%rd13, %rd10;
	cvta.to.global.u64 	%rd14, %rd11;
	mov.u32 	%r15, %tid.x;
	mov.u32 	%r16, %ntid.x;
	mov.u32 	%r17, %ctaid.x;
	mad.lo.s32 	%r18, %r17, %r16, %r15;
	mul.wide.u32 	%rd15, %r18, 8;
	add.s64 	%rd2, %rd13, %rd15;
	add.s64 	%rd3, %rd14, %rd15;
	add.s32 	%r19, %r13, -2;
	and.b32  	%r2, %r1, 7;
	setp.lt.u32 	%p2, %r19, 7;
	mov.b32 	%r23, 0;
	@%p2 bra 	$L__BB0_27;
	and.b32  	%r23, %r1, -8;
	neg.s32 	%r21, %r23;
	add.s64 	%rd19, %rd1, 32;
$L__BB0_3:
	.pragma "nounroll";
	ld.global.f64 	%fd59, [%rd19+-32];
	ld.global.f64 	%fd71, [%rd2];
	setp.eq.f64 	%p3, %fd59, %fd71;
	@%p3 bra 	$L__BB0_5;
	ld.global.f64 	%fd68, [%rd19+-24];
	bra.uni 	$L__BB0_6;
$L__BB0_5:
	ld.global.f64 	%fd68, [%rd19+-24];
	st.global.f64 	[%rd3], %fd68;
	ld.global.f64 	%fd71, [%rd2];
$L__BB0_6:
	setp.eq.f64 	%p4, %fd68, %fd71;
	@%p4 bra 	$L__BB0_8;
	ld.global.f64 	%fd70, [%rd19+-16];
	bra.uni 	$L__BB0_9;
$L__BB0_8:
	ld.global.f64 	%fd70, [%rd19+-16];
	st.global.f64 	[%rd3], %fd70;
	ld.global.f64 	%fd71, [%rd2];
$L__BB0_9:
	setp.eq.f64 	%p5, %fd70, %fd71;
	@%p5 bra 	$L__BB0_11;
	ld.global.f64 	%fd72, [%rd19+-8];
	bra.uni 	$L__BB0_12;
$L__BB0_11:
	ld.global.f64 	%fd72, [%rd19+-8];
	st.global.f64 	[%rd3], %fd72;
	ld.global.f64 	%fd71, [%rd2];
$L__BB0_12:
	setp.eq.f64 	%p6, %fd72, %fd71;
	@%p6 bra 	$L__BB0_14;
	ld.global.f64 	%fd74, [%rd19];
	bra.uni 	$L__BB0_15;
$L__BB0_14:
	ld.global.f64 	%fd74, [%rd19];
	st.global.f64 	[%rd3], %fd74;
	ld.global.f64 	%fd71, [%rd2];
$L__BB0_15:
	setp.eq.f64 	%p7, %fd74, %fd71;
	@%p7 bra 	$L__BB0_17;
	ld.global.f64 	%fd76, [%rd19+8];
	bra.uni 	$L__BB0_18;
$L__BB0_17:
	ld.global.f64 	%fd76, [%rd19+8];
	st.global.f64 	[%rd3], %fd76;
	ld.global.f64 	%fd71, [%rd2];
$L__BB0_18:
	setp.eq.f64 	%p8, %fd76, %fd71;
	@%p8 bra 	$L__BB0_20;
	ld.global.f64 	%fd78, [%rd19+16];
	bra.uni 	$L__BB0_21;
$L__BB0_20:
	ld.global.f64 	%fd78, [%rd19+16];
	st.global.f64 	[%rd3], %fd78;
	ld.global.f64 	%fd71, [%rd2];
$L__BB0_21:
	setp.eq.f64 	%p9, %fd78, %fd71;
	@%p9 bra 	$L__BB0_23;
	ld.global.f64 	%fd80, [%rd19+24];
	bra.uni 	$L__BB0_24;
$L__BB0_23:
	ld.global.f64 	%fd80, [%rd19+24];
	st.global.f64 	[%rd3], %fd80;
	ld.global.f64 	%fd71, [%rd2];
$L__BB0_24:
	setp.neu.f64 	%p10, %fd80, %fd71;
	@%p10 bra 	$L__BB0_26;
	ld.global.f64 	%fd60, [%rd19+32];
	st.global.f64 	[%rd3], %fd60;
$L__BB0_26:
	add.s32 	%r21, %r21, 8;
	add.s64 	%rd19, %rd19, 64;
	setp.ne.s32 	%p11, %r21, 0;
	@%p11 bra 	$L__BB0_3;
$L__BB0_27:
	setp.eq.s32 	%p12, %r2, 0;
	@%p12 bra 	$L__BB0_52;
	and.b32  	%r8, %r1, 3;
	setp.lt.u32 	%p13, %r2, 4;
	@%p13 bra 	$L__BB0_41;
	mul.wide.u32 	%rd16, %r23, 8;
	add.s64 	%rd7, %rd1, %rd16;
	ld.global.f64 	%fd61, [%rd7];
	ld.global.f64 	%fd85, [%rd2];
	setp.eq.f64 	%p14, %fd61, %fd85;
	@%p14 bra 	$L__BB0_31;
	ld.global.f64 	%fd82, [%rd7+8];
	bra.uni 	$L__BB0_32;
$L__BB0_31:
	ld.global.f64 	%fd82, [%rd7+8];
	st.global.f64 	[%rd3], %fd82;
	ld.global.f64 	%fd85, [%rd2];
$L__BB0_32:
	setp.eq.f64 	%p15, %fd82, %fd85;
	@%p15 bra 	$L__BB0_34;
	ld.global.f64 	%fd84, [%rd7+16];
	bra.uni 	$L__BB0_35;
$L__BB0_34:
	ld.global.f64 	%fd84, [%rd7+16];
	st.global.f64 	[%rd3], %fd84;
	ld.global.f64 	%fd85, [%rd2];
$L__BB0_35:
	setp.eq.f64 	%p16, %fd84, %fd85;
	@%p16 bra 	$L__BB0_37;
	ld.global.f64 	%fd86, [%rd7+24];
	bra.uni 	$L__BB0_38;
$L__BB0_37:
	ld.global.f64 	%fd86, [%rd7+24];
	st.global.f64 	[%rd3], %fd86;
	ld.global.f64 	%fd85, [%rd2];
$L__BB0_38:
	setp.neu.f64 	%p17, %fd86, %fd85;
	@%p17 bra 	$L__BB0_40;
	ld.global.f64 	%fd62, [%rd7+32];
	st.global.f64 	[%rd3], %fd62;
$L__BB0_40:
	add.s32 	%r23, %r23, 4;
$L__BB0_41:
	setp.eq.s32 	%p18, %r8, 0;
	@%p18 bra 	$L__BB0_52;
	setp.eq.s32 	%p19, %r8, 1;
	@%p19 bra 	$L__BB0_49;
	mul.wide.u32 	%rd17, %r23, 8;
	add.s64 	%rd8, %rd1, %rd17;
	ld.global.f64 	%fd63, [%rd8];
	ld.global.f64 	%fd89, [%rd2];
	setp.eq.f64 	%p20, %fd63, %fd89;
	@%p20 bra 	$L__BB0_45;
	ld.global.f64 	%fd88, [%rd8+8];
	bra.uni 	$L__BB0_46;
$L__BB0_45:
	ld.global.f64 	%fd88, [%rd8+8];
	st.global.f64 	[%rd3], %fd88;
	ld.global.f64 	%fd89, [%rd2];
$L__BB0_46:
	setp.neu.f64 	%p21, %fd88, %fd89;
	@%p21 bra 	$L__BB0_48;
	ld.global.f64 	%fd64, [%rd8+16];
	st.global.f64 	[%rd3], %fd64;
$L__BB0_48:
	add.s32 	%r23, %r23, 2;
$L__BB0_49:
	and.b32  	%r20, %r1, 1;
	setp.eq.b32 	%p22, %r20, 1;
	not.pred 	%p23, %p22;
	@%p23 bra 	$L__BB0_52;
	mul.wide.u32 	%rd18, %r23, 8;
	add.s64 	%rd9, %rd1, %rd18;
	ld.global.f64 	%fd65, [%rd9];
	ld.global.f64 	%fd66, [%rd2];
	setp.neu.f64 	%p24, %fd65, %fd66;
	@%p24 bra 	$L__BB0_52;
	ld.global.f64 	%fd67, [%rd9+8];
	st.global.f64 	[%rd3], %fd67;
$L__BB0_52:
	ret;

}
	// .globl	_Z9eucl_distPdS_S_S_j
.visible .entry _Z9eucl_distPdS_S_S_j(
	.param .u64 .ptr .align 1 _Z9eucl_distPdS_S_S_j_param_0,
	.param .u64 .ptr .align 1 _Z9eucl_distPdS_S_S_j_param_1,
	.param .u64 .ptr .align 1 _Z9eucl_distPdS_S_S_j_param_2,
	.param .u64 .ptr .align 1 _Z9eucl_distPdS_S_S_j_param_3,
	.param .u32 _Z9eucl_distPdS_S_S_j_param_4
)
{
	.reg .b32 	%r<12>;
	.reg .b64 	%rd<23>;
	.reg .b64 	%fd<46>;

	ld.param.u64 	%rd1, [_Z9eucl_distPdS_S_S_j_param_0];
	ld.param.u64 	%rd2, [_Z9eucl_distPdS_S_S_j_param_1];
	ld.param.u64 	%rd3, [_Z9eucl_distPdS_S_S_j_param_2];
	ld.param.u64 	%rd4, [_Z9eucl_distPdS_S_S_j_param_3];
	ld.param.u32 	%r1, [_Z9eucl_distPdS_S_S_j_param_4];
	cvta.to.global.u64 	%rd5, %rd4;
	cvta.to.global.u64 	%rd6, %rd3;
	cvta.to.global.u64 	%rd7, %rd2;
	cvta.to.global.u64 	%rd8, %rd1;
	mov.u32 	%r2, %ctaid.x;
	mov.u32 	%r3, %ntid.x;
	mov.u32 	%r4, %tid.x;
	mad.lo.s32 	%r5, %r2, %r3, %r4;
	mul.lo.s32 	%r6, %r1, %r5;
	shl.b32 	%r7, %r5, 1;
	mul.wide.u32 	%rd9, %r7, 8;
	add.s64 	%rd10, %rd6, %rd9;
	mul.wide.u32 	%rd11, %r5, 8;
	add.s64 	%rd12, %rd5, %rd11;
	add.s32 	%r8, %r6, 4;
	mul.wide.u32 	%rd13, %r8, 8;
	add.s64 	%rd14, %rd8, %rd13;
	mul.wide.u32 	%rd15, %r6, 8;
	add.s64 	%rd16, %rd8, %rd15;
	ld.global.f64 	%fd1, [%rd16];
	ld.global.f64 	%fd2, [%rd7];
	sub.f64 	%fd3, %fd1, %fd2;
	ld.global.f64 	%fd4, [%rd10];
	fma.rn.f64 	%fd5, %fd3, %fd3, %fd4;
	st.global.f64 	[%rd10], %fd5;
	ld.global.f64 	%fd6, [%rd16];
	ld.global.f64 	%fd7, [%rd7];
	sub.f64 	%fd8, %fd6, %fd7;
	ld.global.f64 	%fd9, [%rd12];
	fma.rn.f64 	%fd10, %fd8, %fd8, %fd9;
	st.global.f64 	[%rd12], %fd10;
	ld.global.f64 	%fd11, [%rd14];
	st.global.f64 	[%rd10+8], %fd11;
	add.s32 	%r9, %r6, 1;
	mul.wide.u32 	%rd17, %r9, 8;
	add.s64 	%rd18, %rd8, %rd17;
	ld.global.f64 	%fd12, [%rd18];
	ld.global.f64 	%fd13, [%rd7+8];
	sub.f64 	%fd14, %fd12, %fd13;
	ld.global.f64 	%fd15, [%rd10];
	fma.rn.f64 	%fd16, %fd14, %fd14, %fd15;
	st.global.f64 	[%rd10], %fd16;
	ld.global.f64 	%fd17, [%rd18];
	ld.global.f64 	%fd18, [%rd7+8];
	sub.f64 	%fd19, %fd17, %fd18;
	ld.global.f64 	%fd20, [%rd12];
	fma.rn.f64 	%fd21, %fd19, %fd19, %fd20;
	st.global.f64 	[%rd12], %fd21;
	add.s32 	%r10, %r6, 2;
	mul.wide.u32 	%rd19, %r10, 8;
	add.s64 	%rd20, %rd8, %rd19;
	ld.global.f64 	%fd22, [%rd20];
	ld.global.f64 	%fd23, [%rd7+16];
	sub.f64 	%fd24, %fd22, %fd23;
	ld.global.f64 	%fd25, [%rd10];
	fma.rn.f64 	%fd26, %fd24, %fd24, %fd25;
	st.global.f64 	[%rd10], %fd26;
	ld.global.f64 	%fd27, [%rd20];
	ld.global.f64 	%fd28, [%rd7+16];
	sub.f64 	%fd29, %fd27, %fd28;
	ld.global.f64 	%fd30, [%rd12];
	fma.rn.f64 	%fd31, %fd29, %fd29, %fd30;
	st.global.f64 	[%rd12], %fd31;
	add.s32 	%r11, %r6, 3;
	mul.wide.u32 	%rd21, %r11, 8;
	add.s64 	%rd22, %rd8, %rd21;
	ld.global.f64 	%fd32, [%rd22];
	ld.global.f64 	%fd33, [%rd7+24];
	sub.f64 	%fd34, %fd32, %fd33;
	ld.global.f64 	%fd35, [%rd10];
	fma.rn.f64 	%fd36, %fd34, %fd34, %fd35;
	st.global.f64 	[%rd10], %fd36;
	ld.global.f64 	%fd37, [%rd22];
	ld.global.f64 	%fd38, [%rd7+24];
	sub.f64 	%fd39, %fd37, %fd38;
	ld.global.f64 	%fd40, [%rd12];
	fma.rn.f64 	%fd41, %fd39, %fd39, %fd40;
	st.global.f64 	[%rd12], %fd41;
	ld.global.f64 	%fd42, [%rd10];
	sqrt.rn.f64 	%fd43, %fd42;
	st.global.f64 	[%rd10], %fd43;
	ld.global.f64 	%fd44, [%rd12];
	sqrt.rn.f64 	%fd45, %fd44;
	st.global.f64 	[%rd12], %fd45;
	ret;

}
	// .globl	_Z9even_sortPdj
.visible .entry _Z9even_sortPdj(
	.param .u64 .ptr .align 1 _Z9even_sortPdj_param_0,
	.param .u32 _Z9even_sortPdj_param_1
)
{
	.reg .pred 	%p<3>;
	.reg .b32 	%r<5>;
	.reg .b64 	%rd<5>;
	.reg .b64 	%fd<3>;

	ld.param.u64 	%rd2, [_Z9even_sortPdj_param_0];
	ld.param.u32 	%r2, [_Z9even_sortPdj_param_1];
	mov.u32 	%r3, %tid.x;
	shl.b32 	%r1, %r3, 1;
	add.s32 	%r4, %r2, -2;
	setp.gt.u32 	%p1, %r1, %r4;
	@%p1 bra 	$L__BB2_3;
	cvta.to.global.u64 	%rd3, %rd2;
	mul.wide.u32 	%rd4, %r1, 8;
	add.s64 	%rd1, %rd3, %rd4;
	ld.global.f64 	%fd1, [%rd1];
	ld.global.f64 	%fd2, [%rd1+8];
	setp.leu.f64 	%p2, %fd1, %fd2;
	@%p2 bra 	$L__BB2_3;
	st.global.f64 	[%rd1], %fd2;
	st.global.f64 	[%rd1+8], %fd1;
$L__BB2_3:
	ret;

}
	// .globl	_Z8odd_sortPdj
.visible .entry _Z8odd_sortPdj(
	.param .u64 .ptr .align 1 _Z8odd_sortPdj_param_0,
	.param .u32 _Z8odd_sortPdj_param_1
)
{
	.reg .pred 	%p<3>;
	.reg .b32 	%r<5>;
	.reg .b64 	%rd<5>;
	.reg .b64 	%fd<3>;

	ld.param.u64 	%rd2, [_Z8odd_sortPdj_param_0];
	ld.param.u32 	%r2, [_Z8odd_sortPdj_param_1];
	mov.u32 	%r3, %tid.x;
	shl.b32 	%r1, %r3, 1;
	add.s32 	%r4, %r2, -2;
	setp.ge.u32 	%p1, %r1, %r4;
	@%p1 bra 	$L__BB3_3;
	cvta.to.global.u64 	%rd3, %rd2;
	mul.wide.u32 	%rd4, %r1, 8;
	add.s64 	%rd1, %rd3, %rd4;
	ld.global.f64 	%fd1, [%rd1+8];
	ld.global.f64 	%fd2, [%rd1+16];
	setp.leu.f64 	%p2, %fd1, %fd2;
	@%p2 bra 	$L__BB3_3;
	st.global.f64 	[%rd1+8], %fd2;
	st.global.f64 	[%rd1+16], %fd1;
$L__BB3_3:
	ret;

}


// ===== COMPILED SASS (sm_100) =====

	.target	sm_100

	.elftype	@"ET_EXEC"


//--------------------- .note.nv.tkinfo           --------------------------
	.section	.note.nv.tkinfo,"",@"SHT_NOTE"
	.sectionflags	@"SHF_NOTE_NV_TKINFO"
	.tkinfo
        /*0018*/ 	.word	0x00000002
        /*0030*/ 	.string	""
        /*0030*/ 	.string	"ptxas"
        /*0030*/ 	.string	"Cuda compilation tools, release 13.0, V13.0.88"
        /*0030*/ 	.string	"Build cuda_13.0.r13.0/compiler.36424714_0"
        /*0030*/ 	.string	"-arch sm_100 -m 64 "



//--------------------- .note.nv.cuinfo           --------------------------
	.section	.note.nv.cuinfo,"",@"SHT_NOTE"
	.sectionflags	@"SHF_NOTE_NV_CUINFO"
        /*0018*/ 	.short	0x0002
        /*001a*/ 	.short	0x0064
        /*001c*/ 	.short	0x0082
	.zero		2


//--------------------- .nv.info                  --------------------------
	.section	.nv.info,"",@"SHT_CUDA_INFO"
	.align	4


	//----- nvinfo : EIATTR_REGCOUNT
	.align		4
        /*0000*/ 	.byte	0x04, 0x2f
        /*0002*/ 	.short	(.L_1 - .L_0)
	.align		4
.L_0:
        /*0004*/ 	.word	index@(_Z3knnPdS_S_j)
        /*0008*/ 	.word	0x00000015


	//----- nvinfo : EIATTR_FRAME_SIZE
	.align		4
.L_1:
        /*000c*/ 	.byte	0x04, 0x11
        /*000e*/ 	.short	(.L_3 - .L_2)
	.align		4
.L_2:
        /*0010*/ 	.word	index@(_Z3knnPdS_S_j)
        /*0014*/ 	.word	0x00000000


	//----- nvinfo : EIATTR_REGCOUNT
	.align		4
.L_3:
        /*0018*/ 	.byte	0x04, 0x2f
        /*001a*/ 	.short	(.L_5 - .L_4)
	.align		4
.L_4:
        /*001c*/ 	.word	index@(_Z9eucl_distPdS_S_S_j)
        /*0020*/ 	.word	0x0000001a


	//----- nvinfo : EIATTR_FRAME_SIZE
	.align		4
.L_5:
        /*0024*/ 	.byte	0x04, 0x11
        /*0026*/ 	.short	(.L_7 - .L_6)
	.align		4
.L_6:
        /*0028*/ 	.word	index@($__internal_0_$__cuda_sm20_dsqrt_rn_f64_mediumpath_v1)
        /*002c*/ 	.word	0x00000000


	//----- nvinfo : EIATTR_FRAME_SIZE
	.align		4
.L_7:
        /*0030*/ 	.byte	0x04, 0x11
        /*0032*/ 	.short	(.L_9 - .L_8)
	.align		4
.L_8:
        /*0034*/ 	.word	index@(_Z9eucl_distPdS_S_S_j)
        /*0038*/ 	.word	0x00000000


	//----- nvinfo : EIATTR_REGCOUNT
	.align		4
.L_9:
        /*003c*/ 	.byte	0x04, 0x2f
        /*003e*/ 	.short	(.L_11 - .L_10)
	.align		4
.L_10:
        /*0040*/ 	.word	index@(_Z9even_sortPdj)
        /*0044*/ 	.word	0x0000000a


	//----- nvinfo : EIATTR_FRAME_SIZE
	.align		4
.L_11:
        /*0048*/ 	.byte	0x04, 0x11
        /*004a*/ 	.short	(.L_13 - .L_12)
	.align		4
.L_12:
        /*004c*/ 	.word	index@(_Z9even_sortPdj)
        /*0050*/ 	.word	0x00000000


	//----- nvinfo : EIATTR_REGCOUNT
	.align		4
.L_13:
        /*0054*/ 	.byte	0x04, 0x2f
        /*0056*/ 	.short	(.L_15 - .L_14)
	.align		4
.L_14:
        /*0058*/ 	.word	index@(_Z8odd_sortPdj)
        /*005c*/ 	.word	0x0000000a


	//----- nvinfo : EIATTR_FRAME_SIZE
	.align		4
.L_15:
        /*0060*/ 	.byte	0x04, 0x11
        /*0062*/ 	.short	(.L_17 - .L_16)
	.align		4
.L_16:
        /*0064*/ 	.word	index@(_Z8odd_sortPdj)
        /*0068*/ 	.word	0x00000000


	//----- nvinfo : EIATTR_MIN_STACK_SIZE
	.align		4
.L_17:
        /*006c*/ 	.byte	0x04, 0x12
        /*006e*/ 	.short	(.L_19 - .L_18)
	.align		4
.L_18:
        /*0070*/ 	.word	index@(_Z8odd_sortPdj)
        /*0074*/ 	.word	0x00000000


	//----- nvinfo : EIATTR_MIN_STACK_SIZE
	.align		4
.L_19:
        /*0078*/ 	.byte	0x04, 0x12
        /*007a*/ 	.short	(.L_21 - .L_20)
	.align		4
.L_20:
        /*007c*/ 	.word	index@(_Z9even_sortPdj)
        /*0080*/ 	.word	0x00000000


	//----- nvinfo : EIATTR_MIN_STACK_SIZE
	.align		4
.L_21:
        /*0084*/ 	.byte	0x04, 0x12
        /*0086*/ 	.short	(.L_23 - .L_22)
	.align		4
.L_22:
        /*0088*/ 	.word	index@(_Z9eucl_distPdS_S_S_j)
        /*008c*/ 	.word	0x00000000


	//----- nvinfo : EIATTR_MIN_STACK_SIZE
	.align		4
.L_23:
        /*0090*/ 	.byte	0x04, 0x12
        /*0092*/ 	.short	(.L_25 - .L_24)
	.align		4
.L_24:
        /*0094*/ 	.word	index@(_Z3knnPdS_S_j)
        /*0098*/ 	.word	0x00000000
.L_25:


//--------------------- .nv.compat                --------------------------
	.section	.nv.compat,"",@"SHT_CUDA_COMPAT_INFO"
	.align	4
        /*0000*/ 	.byte	0x02, 0x09, 0x00, 0x00, 0x02, 0x02, 0x01, 0x00, 0x02, 0x05, 0x05, 0x00, 0x03, 0x07, 0x01, 0x01
        /*0010*/ 	.byte	0x02, 0x03, 0x00, 0x00, 0x02, 0x06, 0x01, 0x00, 0x04, 0x0b, 0x08, 0x00, 0x01, 0x00, 0x00, 0x00
        /*0020*/ 	.byte	0x00, 0x00, 0x00, 0x00


//--------------------- .nv.info._Z8odd_sortPdj   --------------------------
	.section	.nv.info._Z8odd_sortPdj,"",@"SHT_CUDA_INFO"
	.sectionflags	@""
	.align	4


	//----- nvinfo : EIATTR_CUDA_API_VERSION
	.align		4
        /*0000*/ 	.byte	0x04, 0x37
        /*0002*/ 	.short	(.L_27 - .L_26)
.L_26:
        /*0004*/ 	.word	0x00000082


	//----- nvinfo : EIATTR_KPARAM_INFO
	.align		4
.L_27:
        /*0008*/ 	.byte	0x04, 0x17
        /*000a*/ 	.short	(.L_29 - .L_28)
.L_28:
        /*000c*/ 	.word	0x00000000
        /*0010*/ 	.short	0x0001
        /*0012*/ 	.short	0x0008
        /*0014*/ 	.byte	0x00, 0xf0, 0x11, 0x00


	//----- nvinfo : EIATTR_KPARAM_INFO
	.align		4
.L_29:
        /*0018*/ 	.byte	0x04, 0x17
        /*001a*/ 	.short	(.L_31 - .L_30)
.L_30:
        /*001c*/ 	.word	0x00000000
        /*0020*/ 	.short	0x0000
        /*0022*/ 	.short	0x0000
        /*0024*/ 	.byte	0x00, 0xf5, 0x21, 0x00


	//----- nvinfo : EIATTR_SPARSE_MMA_MASK
	.align		4
.L_31:
        /*0028*/ 	.byte	0x03, 0x50
        /*002a*/ 	.short	0x0000


	//----- nvinfo : EIATTR_MAXREG_COUNT
	.align		4
        /*002c*/ 	.byte	0x03, 0x1b
        /*002e*/ 	.short	0x00ff


	//----- nvinfo : EIATTR_MERCURY_ISA_VERSION
	.align		4
        /*0030*/ 	.byte	0x03, 0x5f
        /*0032*/ 	.short	0x0101


	//----- nvinfo : EIATTR_VRC_CTA_INIT_COUNT
	.align		4
        /*0034*/ 	.byte	0x02, 0x4a
	.zero		1
	.zero		1


	//----- nvinfo : EIATTR_EXIT_INSTR_OFFSETS
	.align		4
        /*0038*/ 	.byte	0x04, 0x1c
        /*003a*/ 	.short	(.L_33 - .L_32)


	//   ....[0]....
.L_32:
        /*003c*/ 	.word	0x00000060


	//   ....[1]....
        /*0040*/ 	.word	0x000000d0


	//   ....[2]....
        /*0044*/ 	.word	0x00000100


	//----- nvinfo : EIATTR_CBANK_PARAM_SIZE
	.align		4
.L_33:
        /*0048*/ 	.byte	0x03, 0x19
        /*004a*/ 	.short	0x000c


	//----- nvinfo : EIATTR_PARAM_CBANK
	.align		4
        /*004c*/ 	.byte	0x04, 0x0a
        /*004e*/ 	.short	(.L_35 - .L_34)
	.align		4
.L_34:
        /*0050*/ 	.word	index@(.nv.constant0._Z8odd_sortPdj)
        /*0054*/ 	.short	0x0380
        /*0056*/ 	.short	0x000c


	//----- nvinfo : EIATTR_SW_WAR
	.align		4
.L_35:
        /*0058*/ 	.byte	0x04, 0x36
        /*005a*/ 	.short	(.L_37 - .L_36)
.L_36:
        /*005c*/ 	.word	0x00000008
.L_37:


//--------------------- .nv.info._Z9even_sortPdj  --------------------------
	.section	.nv.info._Z9even_sortPdj,"",@"SHT_CUDA_INFO"
	.sectionflags	@""
	.align	4


	//----- nvinfo : EIATTR_CUDA_API_VERSION
	.align		4
        /*0000*/ 	.byte	0x04, 0x37
        /*0002*/ 	.short	(.L_39 - .L_38)
.L_38:
        /*0004*/ 	.word	0x00000082


	//----- nvinfo : EIATTR_KPARAM_INFO
	.align		4
.L_39:
        /*0008*/ 	.byte	0x04, 0x17
        /*000a*/ 	.short	(.L_41 - .L_40)
.L_40:
        /*000c*/ 	.word	0x00000000
        /*0010*/ 	.short	0x0001
        /*0012*/ 	.short	0x0008
        /*0014*/ 	.byte	0x00, 0xf0, 0x11, 0x00


	//----- nvinfo : EIATTR_KPARAM_INFO
	.align		4
.L_41:
        /*0018*/ 	.byte	0x04, 0x17
        /*001a*/ 	.short	(.L_43 - .L_42)
.L_42:
        /*001c*/ 	.word	0x00000000
        /*0020*/ 	.short	0x0000
        /*0022*/ 	.short	0x0000
        /*0024*/ 	.byte	0x00, 0xf5, 0x21, 0x00


	//----- nvinfo : EIATTR_SPARSE_MMA_MASK
	.align		4
.L_43:
        /*0028*/ 	.byte	0x03, 0x50
        /*002a*/ 	.short	0x0000


	//----- nvinfo : EIATTR_MAXREG_COUNT
	.align		4
        /*002c*/ 	.byte	0x03, 0x1b
        /*002e*/ 	.short	0x00ff


	//----- nvinfo : EIATTR_MERCURY_ISA_VERSION
	.align		4
        /*0030*/ 	.byte	0x03, 0x5f
        /*0032*/ 	.short	0x0101


	//----- nvinfo : EIATTR_VRC_CTA_INIT_COUNT
	.align		4
        /*0034*/ 	.byte	0x02, 0x4a
	.zero		1
	.zero		1


	//----- nvinfo : EIATTR_EXIT_INSTR_OFFSETS
	.align		4
        /*0038*/ 	.byte	0x04, 0x1c
        /*003a*/ 	.short	(.L_45 - .L_44)


	//   ....[0]....
.L_44:
        /*003c*/ 	.word	0x00000060


	//   ....[1]....
        /*0040*/ 	.word	0x000000d0


	//   ....[2]....
        /*0044*/ 	.word	0x00000100


	//----- nvinfo : EIATTR_CBANK_PARAM_SIZE
	.align		4
.L_45:
        /*0048*/ 	.byte	0x03, 0x19
        /*004a*/ 	.short	0x000c


	//----- nvinfo : EIATTR_PARAM_CBANK
	.align		4
        /*004c*/ 	.byte	0x04, 0x0a
        /*004e*/ 	.short	(.L_47 - .L_46)
	.align		4
.L_46:
        /*0050*/ 	.word	index@(.nv.constant0._Z9even_sortPdj)
        /*0054*/ 	.short	0x0380
        /*0056*/ 	.short	0x000c


	//----- nvinfo : EIATTR_SW_WAR
	.align		4
.L_47:
        /*0058*/ 	.byte	0x04, 0x36
        /*005a*/ 	.short	(.L_49 - .L_48)
.L_48:
        /*005c*/ 	.word	0x00000008
.L_49:


//--------------------- .nv.info._Z9eucl_distPdS_S_S_j --------------------------
	.section	.nv.info._Z9eucl_distPdS_S_S_j,"",@"SHT_CUDA_INFO"
	.sectionflags	@""
	.align	4


	//----- nvinfo : EIATTR_CUDA_API_VERSION
	.align		4
        /*0000*/ 	.byte	0x04, 0x37
        /*0002*/ 	.short	(.L_51 - .L_50)
.L_50:
        /*0004*/ 	.word	0x00000082


	//----- nvinfo : EIATTR_KPARAM_INFO
	.align		4
.L_51:
        /*0008*/ 	.byte	0x04, 0x17
        /*000a*/ 	.short	(.L_53 - .L_52)
.L_52:
        /*000c*/ 	.word	0x00000000
        /*0010*/ 	.short	0x0004
        /*0012*/ 	.short	0x0020
        /*0014*/ 	.byte	0x00, 0xf0, 0x11, 0x00


	//----- nvinfo : EIATTR_KPARAM_INFO
	.align		4
.L_53:
        /*0018*/ 	.byte	0x04, 0x17
        /*001a*/ 	.short	(.L_55 - .L_54)
.L_54:
        /*001c*/ 	.word	0x00000000
        /*0020*/ 	.short	0x0003
        /*0022*/ 	.short	0x0018
        /*0024*/ 	.byte	0x00, 0xf5, 0x21, 0x00


	//----- nvinfo : EIATTR_KPARAM_INFO
	.align		4
.L_55:
        /*0028*/ 	.byte	0x04, 0x17
        /*002a*/ 	.short	(.L_57 - .L_56)
.L_56:
        /*002c*/ 	.word	0x00000000
        /*0030*/ 	.short	0x0002
        /*0032*/ 	.short	0x0010
        /*0034*/ 	.byte	0x00, 0xf5, 0x21, 0x00


	//----- nvinfo : EIATTR_KPARAM_INFO
	.align		4
.L_57:
        /*0038*/ 	.byte	0x04, 0x17
        /*003a*/ 	.short	(.L_59 - .L_58)
.L_58:
        /*003c*/ 	.word	0x00000000
        /*0040*/ 	.short	0x0001
        /*0042*/ 	.short	0x0008
        /*0044*/ 	.byte	0x00, 0xf5, 0x21, 0x00


	//----- nvinfo : EIATTR_KPARAM_INFO
	.align		4
.L_59:
        /*0048*/ 	.byte	0x04, 0x17
        /*004a*/ 	.short	(.L_61 - .L_60)
.L_60:
        /*004c*/ 	.word	0x00000000
        /*0050*/ 	.short	0x0000
        /*0052*/ 	.short	0x0000
        /*0054*/ 	.byte	0x00, 0xf5, 0x21, 0x00


	//----- nvinfo : EIATTR_SPARSE_MMA_MASK
	.align		4
.L_61:
        /*0058*/ 	.byte	0x03, 0x50
        /*005a*/ 	.short	0x0000


	//----- nvinfo : EIATTR_MAXREG_COUNT
	.align		4
        /*005c*/ 	.byte	0x03, 0x1b
        /*005e*/ 	.short	0x00ff


	//----- nvinfo : EIATTR_MERCURY_ISA_VERSION
	.align		4
        /*0060*/ 	.byte	0x03, 0x5f
        /*0062*/ 	.short	0x0101


	//----- nvinfo : EIATTR_VRC_CTA_INIT_COUNT
	.align		4
        /*0064*/ 	.byte	0x02, 0x4a
	.zero		1
	.zero		1


	//----- nvinfo : EIATTR_EXIT_INSTR_OFFSETS
	.align		4
        /*0068*/ 	.byte	0x04, 0x1c
        /*006a*/ 	.short	(.L_63 - .L_62)


	//   ....[0]....
.L_62:
        /*006c*/ 	.word	0x000007b0


	//----- nvinfo : EIATTR_CRS_STACK_SIZE
	.align		4
.L_63:
        /*0070*/ 	.byte	0x04, 0x1e
        /*0072*/ 	.short	(.L_65 - .L_64)
.L_64:
        /*0074*/ 	.word	0x00000000


	//----- nvinfo : EIATTR_CBANK_PARAM_SIZE
	.align		4
.L_65:
        /*0078*/ 	.byte	0x03, 0x19
        /*007a*/ 	.short	0x0024


	//----- nvinfo : EIATTR_PARAM_CBANK
	.align		4
        /*007c*/ 	.byte	0x04, 0x0a
        /*007e*/ 	.short	(.L_67 - .L_66)
	.align		4
.L_66:
        /*0080*/ 	.word	index@(.nv.constant0._Z9eucl_distPdS_S_S_j)
        /*0084*/ 	.short	0x0380
        /*0086*/ 	.short	0x0024


	//----- nvinfo : EIATTR_SW_WAR
	.align		4
.L_67:
        /*0088*/ 	.byte	0x04, 0x36
        /*008a*/ 	.short	(.L_69 - .L_68)
.L_68:
        /*008c*/ 	.word	0x00000008
.L_69:


//--------------------- .nv.info._Z3knnPdS_S_j    --------------------------
	.section	.nv.info._Z3knnPdS_S_j,"",@"SHT_CUDA_INFO"
	.sectionflags	@""
	.align	4


	//----- nvinfo : EIATTR_CUDA_API_VERSION
	.align		4
        /*0000*/ 	.byte	0x04, 0x37
        /*0002*/ 	.short	(.L_71 - .L_70)
.L_70:
        /*0004*/ 	.word	0x00000082


	//----- nvinfo : EIATTR_KPARAM_INFO
	.align		4
.L_71:
        /*0008*/ 	.byte	0x04, 0x17
        /*000a*/ 	.short	(.L_73 - .L_72)
.L_72:
        /*000c*/ 	.word	0x00000000
        /*0010*/ 	.short	0x0003
        /*0012*/ 	.short	0x0018
        /*0014*/ 	.byte	0x00, 0xf0, 0x11, 0x00


	//----- nvinfo : EIATTR_KPARAM_INFO
	.align		4
.L_73:
        /*0018*/ 	.byte	0x04, 0x17
        /*001a*/ 	.short	(.L_75 - .L_74)
.L_74:
        /*001c*/ 	.word	0x00000000
        /*0020*/ 	.short	0x0002
        /*0022*/ 	.short	0x0010
        /*0024*/ 	.byte	0x00, 0xf5, 0x21, 0x00


	//----- nvinfo : EIATTR_KPARAM_INFO
	.align		4
.L_75:
        /*0028*/ 	.byte	0x04, 0x17
        /*002a*/ 	.short	(.L_77 - .L_76)
.L_76:
        /*002c*/ 	.word	0x00000000
        /*0030*/ 	.short	0x0001
        /*0032*/ 	.short	0x0008
        /*0034*/ 	.byte	0x00, 0xf5, 0x21, 0x00


	//----- nvinfo : EIATTR_KPARAM_INFO
	.align		4
.L_77:
        /*0038*/ 	.byte	0x04, 0x17
        /*003a*/ 	.short	(.L_79 - .L_78)
.L_78:
        /*003c*/ 	.word	0x00000000
        /*0040*/ 	.short	0x0000
        /*0042*/ 	.short	0x0000
        /*0044*/ 	.byte	0x00, 0xf5, 0x21, 0x00


	//----- nvinfo : EIATTR_SPARSE_MMA_MASK
	.align		4
.L_79:
        /*0048*/ 	.byte	0x03, 0x50
        /*004a*/ 	.short	0x0000


	//----- nvinfo : EIATTR_MAXREG_COUNT
	.align		4
        /*004c*/ 	.byte	0x03, 0x1b
        /*004e*/ 	.short	0x00ff


	//----- nvinfo : EIATTR_MERCURY_ISA_VERSION
	.align		4
        /*0050*/ 	.byte	0x03, 0x5f
        /*0052*/ 	.short	0x0101


	//----- nvinfo : EIATTR_VRC_CTA_INIT_COUNT
	.align		4
        /*0054*/ 	.byte	0x02, 0x4a
	.zero		1
	.zero		1


	//----- nvinfo : EIATTR_EXIT_INSTR_OFFSETS
	.align		4
        /*0058*/ 	.byte	0x04, 0x1c
        /*005a*/ 	.short	(.L_81 - .L_80)


	//   ....[0]....
.L_80:
        /*005c*/ 	.word	0x00000040


	//   ....[1]....
        /*0060*/ 	.word	0x00000490


	//   ....[2]....
        /*0064*/ 	.word	0x00000670


	//   ....[3]....
        /*0068*/ 	.word	0x000007b0


	//   ....[4]....
        /*006c*/ 	.word	0x00000810


	//   ....[5]....
        /*0070*/ 	.word	0x00000840


	//----- nvinfo : EIATTR_CRS_STACK_SIZE
	.align		4
.L_81:
        /*0074*/ 	.byte	0x04, 0x1e
        /*0076*/ 	.short	(.L_83 - .L_82)
.L_82:
        /*0078*/ 	.word	0x00000000


	//----- nvinfo : EIATTR_CBANK_PARAM_SIZE
	.align		4
.L_83:
        /*007c*/ 	.byte	0x03, 0x19
        /*007e*/ 	.short	0x001c


	//----- nvinfo : EIATTR_PARAM_CBANK
	.align		4
        /*0080*/ 	.byte	0x04, 0x0a
        /*0082*/ 	.short	(.L_85 - .L_84)
	.align		4
.L_84:
        /*0084*/ 	.word	index@(.nv.constant0._Z3knnPdS_S_j)
        /*0088*/ 	.short	0x0380
        /*008a*/ 	.short	0x001c


	//----- nvinfo : EIATTR_SW_WAR
	.align		4
.L_85:
        /*008c*/ 	.byte	0x04, 0x36
        /*008e*/ 	.short	(.L_87 - .L_86)
.L_86:
        /*0090*/ 	.word	0x00000008
.L_87:


//--------------------- .nv.callgraph             --------------------------
	.section	.nv.callgraph,"",@"SHT_CUDA_CALLGRAPH"
	.align	4
	.sectionentsize	8
	.align		4
        /*0000*/ 	.word	0x00000000
	.align		4
        /*0004*/ 	.word	0xffffffff
	.align		4
        /*0008*/ 	.word	0x00000000
	.align		4
        /*000c*/ 	.word	0xfffffffe
	.align		4
        /*0010*/ 	.word	0x00000000
	.align		4
        /*0014*/ 	.word	0xfffffffd
	.align		4
        /*0018*/ 	.word	0x00000000
	.align		4
        /*001c*/ 	.word	0xfffffffc


//--------------------- .text._Z8odd_sortPdj      --------------------------
	.section	.text._Z8odd_sortPdj,"ax",@progbits
	.align	128
        .global         _Z8odd_sortPdj
        .type           _Z8odd_sortPdj,@function
        .size           _Z8odd_sortPdj,(.L_x_21 - _Z8odd_sortPdj)
        .other          _Z8odd_sortPdj,@"STO_CUDA_ENTRY STV_DEFAULT"
_Z8odd_sortPdj:
.text._Z8odd_sortPdj:
[----:B------:R-:W-:Y:S01]  /*0000*/  LDC R1, c[0x0][0x37c] ;  /* 0x0000df00ff017b82 */ /* 0x000fe20000000800 */
[----:B------:R-:W0:Y:S01]  /*0010*/  S2R R5, SR_TID.X ;  /* 0x0000000000057919 */ /* 0x000e220000002100 */
[----:B------:R-:W1:Y:S02]  /*0020*/  LDCU UR4, c[0x0][0x388] ;  /* 0x00007100ff0477ac */ /* 0x000e640008000800 */
[----:B-1----:R-:W-:Y:S01]  /*0030*/  UIADD3 UR4, UPT, UPT, UR4, -0x2, URZ ;  /* 0xfffffffe04047890 */ /* 0x002fe2000fffe0ff */
[----:B0-----:R-:W-:-:S05]  /*0040*/  SHF.L.U32 R5, R5, 0x1, RZ ;  /* 0x0000000105057819 */ /* 0x001fca00000006ff */
[----:B------:R-:W-:-:S13]  /*0050*/  ISETP.GE.U32.AND P0, PT, R5, UR4, PT ;  /* 0x0000000405007c0c */ /* 0x000fda000bf06070 */
[----:B------:R-:W-:Y:S05]  /*0060*/  @P0 EXIT ;  /* 0x000000000000094d */ /* 0x000fea0003800000 */
[----:B------:R-:W0:Y:S01]  /*0070*/  LDC.64 R2, c[0x0][0x380] ;  /* 0x0000e000ff027b82 */ /* 0x000e220000000a00 */
[----:B------:R-:W1:Y:S01]  /*0080*/  LDCU.64 UR4, c[0x0][0x358] ;  /* 0x00006b00ff0477ac */ /* 0x000e620008000a00 */
[----:B0-----:R-:W-:-:S05]  /*0090*/  IMAD.WIDE.U32 R2, R5, 0x8, R2 ;  /* 0x0000000805027825 */ /* 0x001fca00078e0002 */
[----:B-1----:R-:W2:Y:S04]  /*00a0*/  LDG.E.64 R4, desc[UR4][R2.64+0x8] ;  /* 0x0000080402047981 */ /* 0x002ea8000c1e1b00 */
[----:B------:R-:W2:Y:S02]  /*00b0*/  LDG.E.64 R6, desc[UR4][R2.64+0x10] ;  /* 0x0000100402067981 */ /* 0x000ea4000c1e1b00 */
[----:B--2---:R-:W-:-:S14]  /*00c0*/  DSETP.GT.AND P0, PT, R4, R6, PT ;  /* 0x000000060400722a */ /* 0x004fdc0003f04000 */
[----:B------:R-:W-:Y:S05]  /*00d0*/  @!P0 EXIT ;  /* 0x000000000000894d */ /* 0x000fea0003800000 */
[----:B------:R-:W-:Y:S04]  /*00e0*/  STG.E.64 desc[UR4][R2.64+0x8], R6 ;  /* 0x0000080602007986 */ /* 0x000fe8000c101b04 */
[----:B------:R-:W-:Y:S01]  /*00f0*/  STG.E.64 desc[UR4][R2.64+0x10], R4 ;  /* 0x0000100402007986 */ /* 0x000fe2000c101b04 */
[----:B------:R-:W-:Y:S05]  /*0100*/  EXIT ;  /* 0x000000000000794d */ /* 0x000fea0003800000 */
.L_x_0:
[----:B------:R-:W-:-:S00]  /*0110*/  BRA `(.L_x_0) ;  /* 0xfffffffc00fc7947 */ /* 0x000fc0000383ffff */
[----:B------:R-:W-:-:S00]  /*0120*/  NOP ;  /* 0x0000000000007918 */ /* 0x000fc00000000000 */
        /* <DEDUP_REMOVED lines=13> */
.L_x_21:


//--------------------- .text._Z9even_sortPdj     --------------------------
	.section	.text._Z9even_sortPdj,"ax",@progbits
	.align	128
        .global         _Z9even_sortPdj
        .type           _Z9even_sortPdj,@function
        .size           _Z9even_sortPdj,(.L_x_22 - _Z9even_sortPdj)
        .other          _Z9even_sortPdj,@"STO_CUDA_ENTRY STV_DEFAULT"
_Z9even_sortPdj:
.text._Z9even_sortPdj:
[----:B------:R-:W-:Y:S01]  /*0000*/  LDC R1, c[0x0][0x37c] ;  /* 0x0000df00ff017b82 */ /* 0x000fe20000000800 */
[----:B------:R-:W0:Y:S01]  /*0010*/  S2R R5, SR_TID.X ;  /* 0x0000000000057919 */ /* 0x000e220000002100 */
[----:B------:R-:W1:Y:S02]  /*0020*/  LDCU UR4, c[0x0][0x388] ;  /* 0x00007100ff0477ac */ /* 0x000e640008000800 */
[----:B-1----:R-:W-:Y:S01]  /*0030*/  UIADD3 UR4, UPT, UPT, UR4, -0x2, URZ ;  /* 0xfffffffe04047890 */ /* 0x002fe2000fffe0ff */
[----:B0-----:R-:W-:-:S05]  /*0040*/  SHF.L.U32 R5, R5, 0x1, RZ ;  /* 0x0000000105057819 */ /* 0x001fca00000006ff */
[----:B------:R-:W-:-:S13]  /*0050*/  ISETP.GT.U32.AND P0, PT, R5, UR4, PT ;  /* 0x0000000405007c0c */ /* 0x000fda000bf04070 */
        /* <DEDUP_REMOVED lines=11> */
.L_x_1:
        /* <DEDUP_REMOVED lines=15> */
.L_x_22:


//--------------------- .text._Z9eucl_distPdS_S_S_j --------------------------
	.section	.text._Z9eucl_distPdS_S_S_j,"ax",@progbits
	.align	128
        .global         _Z9eucl_distPdS_S_S_j
        .type           _Z9eucl_distPdS_S_S_j,@function
        .size           _Z9eucl_distPdS_S_S_j,(.L_x_20 - _Z9eucl_distPdS_S_S_j)
        .other          _Z9eucl_distPdS_S_S_j,@"STO_CUDA_ENTRY STV_DEFAULT"
_Z9eucl_distPdS_S_S_j:
.text._Z9eucl_distPdS_S_S_j:
[----:B------:R-:W-:Y:S01]  /*0000*/  LDC R1, c[0x0][0x37c] ;  /* 0x0000df00ff017b82 */ /* 0x000fe20000000800 */
[----:B------:R-:W0:Y:S07]  /*0010*/  S2R R0, SR_TID.X ;  /* 0x0000000000007919 */ /* 0x000e2e0000002100 */
[----:B------:R-:W0:Y:S01]  /*0020*/  S2UR UR6, SR_CTAID.X ;  /* 0x00000000000679c3 */ /* 0x000e220000002500 */
[----:B------:R-:W1:Y:S01]  /*0030*/  LDCU UR7, c[0x0][0x3a0] ;  /* 0x00007400ff0777ac */ /* 0x000e620008000800 */
[----:B------:R-:W2:Y:S06]  /*0040*/  LDCU.64 UR4, c[0x0][0x358] ;  /* 0x00006b00ff0477ac */ /* 0x000eac0008000a00 */
[----:B------:R-:W0:Y:S08]  /*0050*/  LDC R23, c[0x0][0x360] ;  /* 0x0000d800ff177b82 */ /* 0x000e300000000800 */
[----:B------:R-:W3:Y:S08]  /*0060*/  LDC.64 R8, c[0x0][0x380] ;  /* 0x0000e000ff087b82 */ /* 0x000ef00000000a00 */
[----:B------:R-:W4:Y:S08]  /*0070*/  LDC.64 R6, c[0x0][0x388] ;  /* 0x0000e200ff067b82 */ /* 0x000f300000000a00 */
[----:B------:R-:W5:Y:S01]  /*0080*/  LDC.64 R4, c[0x0][0x390] ;  /* 0x0000e400ff047b82 */ /* 0x000f620000000a00 */
[----:B0-----:R-:W-:-:S04]  /*0090*/  IMAD R23, R23, UR6, R0 ;  /* 0x0000000617177c24 */ /* 0x001fc8000f8e0200 */
[C---:B-1----:R-:W-:Y:S02]  /*00a0*/  IMAD R11, R23.reuse, UR7, RZ ;  /* 0x00000007170b7c24 */ /* 0x042fe4000f8e02ff */
[----:B------:R-:W-:Y:S01]  /*00b0*/  IMAD.SHL.U32 R17, R23, 0x2, RZ ;  /* 0x0000000217117824 */ /* 0x000fe200078e00ff */
[----:B------:R-:W0:Y:S01]  /*00c0*/  LDC.64 R20, c[0x0][0x398] ;  /* 0x0000e600ff147b82 */ /* 0x000e220000000a00 */
[----:B---3--:R-:W-:-:S05]  /*00d0*/  IMAD.WIDE.U32 R14, R11, 0x8, R8 ;  /* 0x000000080b0e7825 */ /* 0x008fca00078e0008 */
[----:B--2---:R-:W2:Y:S04]  /*00e0*/  LDG.E.64 R2, desc[UR4][R14.64] ;  /* 0x000000040e027981 */ /* 0x004ea8000c1e1b00 */
[----:B----4-:R-:W2:Y:S01]  /*00f0*/  LDG.E.64 R12, desc[UR4][R6.64] ;  /* 0x00000004060c7981 */ /* 0x010ea2000c1e1b00 */
[----:B-----5:R-:W-:-:S05]  /*0100*/  IMAD.WIDE.U32 R4, R17, 0x8, R4 ;  /* 0x0000000811047825 */ /* 0x020fca00078e0004 */
[----:B------:R-:W3:Y:S01]  /*0110*/  LDG.E.64 R16, desc[UR4][R4.64] ;  /* 0x0000000404107981 */ /* 0x000ee2000c1e1b00 */
[----:B--2---:R-:W-:-:S08]  /*0120*/  DADD R2, R2, -R12 ;  /* 0x0000000002027229 */ /* 0x004fd0000000080c */
[----:B---3--:R-:W-:Y:S01]  /*0130*/  DFMA R16, R2, R2, R16 ;  /* 0x000000020210722b */ /* 0x008fe20000000010 */
[----:B0-----:R-:W-:-:S06]  /*0140*/  IMAD.WIDE.U32 R2, R23, 0x8, R20 ;  /* 0x0000000817027825 */ /* 0x001fcc00078e0014 */
[----:B------:R0:W-:Y:S04]  /*0150*/  STG.E.64 desc[UR4][R4.64], R16 ;  /* 0x0000001004007986 */ /* 0x0001e8000c101b04 */
[----:B------:R-:W2:Y:S04]  /*0160*/  LDG.E.64 R12, desc[UR4][R14.64] ;  /* 0x000000040e0c7981 */ /* 0x000ea8000c1e1b00 */
[----:B------:R-:W2:Y:S04]  /*0170*/  LDG.E.64 R18, desc[UR4][R6.64] ;  /* 0x0000000406127981 */ /* 0x000ea8000c1e1b00 */
[----:B------:R-:W3:Y:S01]  /*0180*/  LDG.E.64 R20, desc[UR4][R2.64] ;  /* 0x0000000402147981 */ /* 0x000ee2000c1e1b00 */
[----:B--2---:R-:W-:Y:S01]  /*0190*/  DADD R12, R12, -R18 ;  /* 0x000000000c0c7229 */ /* 0x004fe20000000812 */
[----:B------:R-:W-:-:S07]  /*01a0*/  VIADD R19, R11, 0x4 ;  /* 0x000000040b137836 */ /* 0x000fce0000000000 */
[----:B---3--:R-:W-:Y:S01]  /*01b0*/  DFMA R20, R12, R12, R20 ;  /* 0x0000000c0c14722b */ /* 0x008fe20000000014 */
[----:B------:R-:W-:-:S06]  /*01c0*/  IMAD.WIDE.U32 R12, R19, 0x8, R8 ;  /* 0x00000008130c7825 */ /* 0x000fcc00078e0008 */
[----:B------:R1:W-:Y:S04]  /*01d0*/  STG.E.64 desc[UR4][R2.64], R20 ;  /* 0x0000001402007986 */ /* 0x0003e8000c101b04 */
[----:B------:R-:W2:Y:S01]  /*01e0*/  LDG.E.64 R12, desc[UR4][R12.64] ;  /* 0x000000040c0c7981 */ /* 0x000ea2000c1e1b00 */
[----:B0-----:R-:W-:-:S03]  /*01f0*/  IADD3 R17, PT, PT, R11, 0x1, RZ ;  /* 0x000000010b117810 */ /* 0x001fc60007ffe0ff */
[----:B------:R-:W3:Y:S02]  /*0200*/  LDG.E.64 R22, desc[UR4][R4.64] ;  /* 0x0000000404167981 */ /* 0x000ee4000c1e1b00 */
[----:B------:R-:W-:Y:S02]  /*0210*/  IMAD.WIDE.U32 R14, R17, 0x8, R8 ;  /* 0x00000008110e7825 */ /* 0x000fe400078e0008 */
[----:B--2---:R0:W-:Y:S04]  /*0220*/  STG.E.64 desc[UR4][R4.64+0x8], R12 ;  /* 0x0000080c04007986 */ /* 0x0041e8000c101b04 */
[----:B------:R-:W2:Y:S04]  /*0230*/  LDG.E.64 R16, desc[UR4][R14.64] ;  /* 0x000000040e107981 */ /* 0x000ea8000c1e1b00 */
[----:B------:R-:W2:Y:S02]  /*0240*/  LDG.E.64 R18, desc[UR4][R6.64+0x8] ;  /* 0x0000080406127981 */ /* 0x000ea4000c1e1b00 */
[----:B--2---:R-:W-:-:S08]  /*0250*/  DADD R16, R16, -R18 ;  /* 0x0000000010107229 */ /* 0x004fd00000000812 */
[----:B---3--:R-:W-:-:S07]  /*0260*/  DFMA R22, R16, R16, R22 ;  /* 0x000000101016722b */ /* 0x008fce0000000016 */
[----:B------:R2:W-:Y:S04]  /*0270*/  STG.E.64 desc[UR4][R4.64], R22 ;  /* 0x0000001604007986 */ /* 0x0005e8000c101b04 */
[----:B------:R-:W3:Y:S04]  /*0280*/  LDG.E.64 R16, desc[UR4][R14.64] ;  /* 0x000000040e107981 */ /* 0x000ee8000c1e1b00 */
[----:B------:R-:W3:Y:S04]  /*0290*/  LDG.E.64 R18, desc[UR4][R6.64+0x8] ;  /* 0x0000080406127981 */ /* 0x000ee8000c1e1b00 */
[----:B-1----:R-:W4:Y:S01]  /*02a0*/  LDG.E.64 R20, desc[UR4][R2.64] ;  /* 0x0000000402147981 */ /* 0x002f22000c1e1b00 */
[----:B0-----:R-:W-:-:S04]  /*02b0*/  VIADD R13, R11, 0x2 ;  /* 0x000000020b0d7836 */ /* 0x001fc80000000000 */
[----:B------:R-:W-:Y:S01]  /*02c0*/  IMAD.WIDE.U32 R12, R13, 0x8, R8 ;  /* 0x000000080d0c7825 */ /* 0x000fe200078e0008 */
[----:B---3--:R-:W-:-:S08]  /*02d0*/  DADD R16, R16, -R18 ;  /* 0x0000000010107229 */ /* 0x008fd00000000812 */
[----:B----4-:R-:W-:-:S07]  /*02e0*/  DFMA R20, R16, R16, R20 ;  /* 0x000000101014722b */ /* 0x010fce0000000014 */
[----:B------:R-:W-:Y:S04]  /*02f0*/  STG.E.64 desc[UR4][R2.64], R20 ;  /* 0x0000001402007986 */ /* 0x000fe8000c101b04 */
[----:B------:R-:W3:Y:S04]  /*0300*/  LDG.E.64 R16, desc[UR4][R12.64] ;  /* 0x000000040c107981 */ /* 0x000ee8000c1e1b00 */
[----:B------:R-:W3:Y:S04]  /*0310*/  LDG.E.64 R18, desc[UR4][R6.64+0x10] ;  /* 0x0000100406127981 */ /* 0x000ee8000c1e1b00 */
[----:B--2---:R-:W2:Y:S01]  /*0320*/  LDG.E.64 R22, desc[UR4][R4.64] ;  /* 0x0000000404167981 */ /* 0x004ea2000c1e1b00 */
[----:B---3--:R-:W-:-:S08]  /*0330*/  DADD R16, R16, -R18 ;  /* 0x0000000010107229 */ /* 0x008fd00000000812 */
[----:B--2---:R-:W-:-:S07]  /*0340*/  DFMA R22, R16, R16, R22 ;  /* 0x000000101016722b */ /* 0x004fce0000000016 */
[----:B------:R-:W-:Y:S04]  /*0350*/  STG.E.64 desc[UR4][R4.64], R22 ;  /* 0x0000001604007986 */ /* 0x000fe8000c101b04 */
[----:B------:R-:W2:Y:S04]  /*0360*/  LDG.E.64 R14, desc[UR4][R12.64] ;  /* 0x000000040c0e7981 */ /* 0x000ea8000c1e1b00 */
[----:B------:R-:W2:Y:S04]  /*0370*/  LDG.E.64 R16, desc[UR4][R6.64+0x10] ;  /* 0x0000100406107981 */ /* 0x000ea8000c1e1b00 */
[----:B------:R-:W3:Y:S01]  /*0380*/  LDG.E.64 R18, desc[UR4][R2.64] ;  /* 0x0000000402127981 */ /* 0x000ee2000c1e1b00 */
[----:B------:R-:W-:Y:S01]  /*0390*/  IADD3 R11, PT, PT, R11, 0x3, RZ ;  /* 0x000000030b0b7810 */ /* 0x000fe20007ffe0ff */
[----:B--2---:R-:W-:-:S08]  /*03a0*/  DADD R14, R14, -R16 ;  /* 0x000000000e0e7229 */ /* 0x004fd00000000810 */
[----:B---3--:R-:W-:Y:S01]  /*03b0*/  DFMA R18, R14, R14, R18 ;  /* 0x0000000e0e12722b */ /* 0x008fe20000000012 */
[----:B------:R-:W-:-:S06]  /*03c0*/  IMAD.WIDE.U32 R14, R11, 0x8, R8 ;  /* 0x000000080b0e7825 */ /* 0x000fcc00078e0008 */
[----:B------:R0:W-:Y:S04]  /*03d0*/  STG.E.64 desc[UR4][R2.64], R18 ;  /* 0x0000001202007986 */ /* 0x0001e8000c101b04 */
[----:B------:R-:W2:Y:S04]  /*03e0*/  LDG.E.64 R8, desc[UR4][R14.64] ;  /* 0x000000040e087981 */ /* 0x000ea8000c1e1b00 */
[----:B------:R-:W2:Y:S04]  /*03f0*/  LDG.E.64 R10, desc[UR4][R6.64+0x18] ;  /* 0x00001804060a7981 */ /* 0x000ea8000c1e1b00 */
[----:B------:R-:W3:Y:S01]  /*0400*/  LDG.E.64 R16, desc[UR4][R4.64] ;  /* 0x0000000404107981 */ /* 0x000ee2000c1e1b00 */
[----:B--2---:R-:W-:-:S08]  /*0410*/  DADD R8, R8, -R10 ;  /* 0x0000000008087229 */ /* 0x004fd0000000080a */
[----:B---3--:R-:W-:-:S07]  /*0420*/  DFMA R16, R8, R8, R16 ;  /* 0x000000080810722b */ /* 0x008fce0000000010 */
[----:B------:R-:W-:Y:S04]  /*0430*/  STG.E.64 desc[UR4][R4.64], R16 ;  /* 0x0000001004007986 */ /* 0x000fe8000c101b04 */
[----:B------:R-:W2:Y:S04]  /*0440*/  LDG.E.64 R8, desc[UR4][R14.64] ;  /* 0x000000040e087981 */ /* 0x000ea8000c1e1b00 */
[----:B------:R-:W2:Y:S04]  /*0450*/  LDG.E.64 R10, desc[UR4][R6.64+0x18] ;  /* 0x00001804060a7981 */ /* 0x000ea8000c1e1b00 */
[----:B------:R-:W3:Y:S01]  /*0460*/  LDG.E.64 R12, desc[UR4][R2.64] ;  /* 0x00000004020c7981 */ /* 0x000ee2000c1e1b00 */
[----:B--2---:R-:W-:-:S08]  /*0470*/  DADD R8, R8, -R10 ;  /* 0x0000000008087229 */ /* 0x004fd0000000080a */
[----:B---3--:R-:W-:-:S07]  /*0480*/  DFMA R12, R8, R8, R12 ;  /* 0x00000008080c722b */ /* 0x008fce000000000c */
[----:B------:R1:W-:Y:S04]  /*0490*/  STG.E.64 desc[UR4][R2.64], R12 ;  /* 0x0000000c02007986 */ /* 0x0003e8000c101b04 */
[----:B------:R-:W2:Y:S01]  /*04a0*/  LDG.E.64 R10, desc[UR4][R4.64] ;  /* 0x00000004040a7981 */ /* 0x000ea2000c1e1b00 */
[----:B------:R-:W-:Y:S01]  /*04b0*/  MOV R14, 0x0 ;  /* 0x00000000000e7802 */ /* 0x000fe20000000f00 */
[----:B------:R-:W-:Y:S01]  /*04c0*/  IMAD.MOV.U32 R15, RZ, RZ, 0x3fd80000 ;  /* 0x3fd80000ff0f7424 */ /* 0x000fe200078e00ff */
[----:B------:R-:W-:Y:S01]  /*04d0*/  BSSY.RECONVERGENT B0, `(.L_x_2) ;  /* 0x0000013000007945 */ /* 0x000fe20003800200 */
[----:B--2---:R-:W0:Y:S01]  /*04e0*/  MUFU.RSQ64H R9, R11 ;  /* 0x0000000b00097308 */ /* 0x004e220000001c00 */
[----:B------:R-:W-:-:S06]  /*04f0*/  VIADD R8, R11, 0xfcb00000 ;  /* 0xfcb000000b087836 */ /* 0x000fcc0000000000 */
[----:B0-----:R-:W-:-:S08]  /*0500*/  DMUL R18, R8, R8 ;  /* 0x0000000808127228 */ /* 0x001fd00000000000 */
[----:B------:R-:W-:-:S08]  /*0510*/  DFMA R18, R10, -R18, 1 ;  /* 0x3ff000000a12742b */ /* 0x000fd00000000812 */
[----:B------:R-:W-:Y:S02]  /*0520*/  DFMA R6, R18, R14, 0.5 ;  /* 0x3fe000001206742b */ /* 0x000fe4000000000e */
[----:B------:R-:W-:-:S08]  /*0530*/  DMUL R18, R8, R18 ;  /* 0x0000001208127228 */ /* 0x000fd00000000000 */
[----:B------:R-:W-:Y:S01]  /*0540*/  DFMA R18, R6, R18, R8 ;  /* 0x000000120612722b */ /* 0x000fe20000000008 */
[----:B------:R-:W-:-:S07]  /*0550*/  ISETP.GE.U32.AND P0, PT, R8, 0x7ca00000, PT ;  /* 0x7ca000000800780c */ /* 0x000fce0003f06070 */
[----:B------:R-:W-:Y:S02]  /*0560*/  DMUL R14, R10, R18 ;  /* 0x000000120a0e7228 */ /* 0x000fe40000000000 */
[----:B------:R-:W-:Y:S01]  /*0570*/  IADD3 R7, PT, PT, R19, -0x100000, RZ ;  /* 0xfff0000013077810 */ /* 0x000fe20007ffe0ff */
[----:B------:R-:W-:-:S05]  /*0580*/  IMAD.MOV.U32 R6, RZ, RZ, R18 ;  /* 0x000000ffff067224 */ /* 0x000fca00078e0012 */
[----:B-1----:R-:W-:-:S08]  /*0590*/  DFMA R12, R14, -R14, R10 ;  /* 0x8000000e0e0c722b */ /* 0x002fd0000000000a */
[----:B------:R-:W-:Y:S01]  /*05a0*/  DFMA R16, R12, R6, R14 ;  /* 0x000000060c10722b */ /* 0x000fe2000000000e */
[----:B------:R-:W-:Y:S10]  /*05b0*/  @!P0 BRA `(.L_x_3) ;  /* 0x0000000000108947 */ /* 0x000ff40003800000 */
[----:B------:R-:W-:Y:S01]  /*05c0*/  MOV R0, R18 ;  /* 0x0000001200007202 */ /* 0x000fe20000000f00 */
[----:B------:R-:W-:Y:S01]  /*05d0*/  IMAD.MOV.U32 R9, RZ, RZ, R7 ;  /* 0x000000ffff097224 */ /* 0x000fe200078e0007 */
[----:B------:R-:W-:-:S07]  /*05e0*/  MOV R6, 0x600 ;  /* 0x0000060000067802 */ /* 0x000fce0000000f00 */
[----:B------:R-:W-:Y:S05]  /*05f0*/  CALL.REL.NOINC `($__internal_0_$__cuda_sm20_dsqrt_rn_f64_mediumpath_v1) ;  /* 0x0000000000707944 */ /* 0x000fea0003c00000 */
.L_x_3:
[----:B------:R-:W-:Y:S05]  /*0600*/  BSYNC.RECONVERGENT B0 ;  /* 0x0000000000007941 */ /* 0x000fea0003800200 */
.L_x_2:
[----:B------:R0:W-:Y:S04]  /*0610*/  STG.E.64 desc[UR4][R4.64], R16 ;  /* 0x0000001004007986 */ /* 0x0001e8000c101b04 */
[----:B------:R-:W2:Y:S01]  /*0620*/  LDG.E.64 R10, desc[UR4][R2.64] ;  /* 0x00000004020a7981 */ /* 0x000ea2000c1e1b00 */
[----:B------:R-:W-:Y:S01]  /*0630*/  IMAD.MOV.U32 R12, RZ, RZ, 0x0 ;  /* 0x00000000ff0c7424 */ /* 0x000fe200078e00ff */
[----:B------:R-:W-:Y:S01]  /*0640*/  MOV R13, 0x3fd80000 ;  /* 0x3fd80000000d7802 */ /* 0x000fe20000000f00 */
[----:B------:R-:W-:Y:S01]  /*0650*/  BSSY.RECONVERGENT B0, `(.L_x_4) ;  /* 0x0000014000007945 */ /* 0x000fe20003800200 */
[----:B--2---:R-:W1:Y:S01]  /*0660*/  MUFU.RSQ64H R7, R11 ;  /* 0x0000000b00077308 */ /* 0x004e620000001c00 */
[----:B------:R-:W-:-:S04]  /*0670*/  IADD3 R6, PT, PT, R11, -0x3500000, RZ ;  /* 0xfcb000000b067810 */ /* 0x000fc80007ffe0ff */
[----:B------:R-:W-:Y:S02]  /*0680*/  ISETP.GE.U32.AND P0, PT, R6, 0x7ca00000, PT ;  /* 0x7ca000000600780c */ /* 0x000fe40003f06070 */
[----:B-1----:R-:W-:-:S08]  /*0690*/  DMUL R8, R6, R6 ;  /* 0x0000000606087228 */ /* 0x002fd00000000000 */
[----:B------:R-:W-:-:S08]  /*06a0*/  DFMA R8, R10, -R8, 1 ;  /* 0x3ff000000a08742b */ /* 0x000fd00000000808 */
[----:B------:R-:W-:Y:S02]  /*06b0*/  DFMA R12, R8, R12, 0.5 ;  /* 0x3fe00000080c742b */ /* 0x000fe4000000000c */
[----:B------:R-:W-:-:S08]  /*06c0*/  DMUL R8, R6, R8 ;  /* 0x0000000806087228 */ /* 0x000fd00000000000 */
[----:B------:R-:W-:-:S08]  /*06d0*/  DFMA R8, R12, R8, R6 ;  /* 0x000000080c08722b */ /* 0x000fd00000000006 */
[----:B------:R-:W-:Y:S02]  /*06e0*/  DMUL R14, R10, R8 ;  /* 0x000000080a0e7228 */ /* 0x000fe40000000000 */
[----:B0-----:R-:W-:Y:S01]  /*06f0*/  VIADD R5, R9, 0xfff00000 ;  /* 0xfff0000009057836 */ /* 0x001fe20000000000 */
[----:B------:R-:W-:-:S05]  /*0700*/  MOV R4, R8 ;  /* 0x0000000800047202 */ /* 0x000fca0000000f00 */
[----:B------:R-:W-:-:S08]  /*0710*/  DFMA R12, R14, -R14, R10 ;  /* 0x8000000e0e0c722b */ /* 0x000fd0000000000a */
[----:B------:R-:W-:Y:S01]  /*0720*/  DFMA R16, R12, R4, R14 ;  /* 0x000000040c10722b */ /* 0x000fe2000000000e */
[----:B------:R-:W-:Y:S10]  /*0730*/  @!P0 BRA `(.L_x_5) ;  /* 0x0000000000148947 */ /* 0x000ff40003800000 */
[----:B------:R-:W-:Y:S01]  /*0740*/  IMAD.MOV.U32 R0, RZ, RZ, R8 ;  /* 0x000000ffff007224 */ /* 0x000fe200078e0008 */
[----:B------:R-:W-:Y:S01]  /*0750*/  MOV R8, R6 ;  /* 0x0000000600087202 */ /* 0x000fe20000000f00 */
[----:B------:R-:W-:Y:S01]  /*0760*/  IMAD.MOV.U32 R9, RZ, RZ, R5 ;  /* 0x000000ffff097224 */ /* 0x000fe200078e0005 */
[----:B------:R-:W-:-:S07]  /*0770*/  MOV R6, 0x790 ;  /* 0x0000079000067802 */ /* 0x000fce0000000f00 */
[----:B------:R-:W-:Y:S05]  /*0780*/  CALL.REL.NOINC `($__internal_0_$__cuda_sm20_dsqrt_rn_f64_mediumpath_v1) ;  /* 0x00000000000c7944 */ /* 0x000fea0003c00000 */
.L_x_5:
[----:B------:R-:W-:Y:S05]  /*0790*/  BSYNC.RECONVERGENT B0 ;  /* 0x0000000000007941 */ /* 0x000fea0003800200 */
.L_x_4:
[----:B------:R-:W-:Y:S01]  /*07a0*/  STG.E.64 desc[UR4][R2.64], R16 ;  /* 0x0000001002007986 */ /* 0x000fe2000c101b04 */
[----:B------:R-:W-:Y:S05]  /*07b0*/  EXIT ;  /* 0x000000000000794d */ /* 0x000fea0003800000 */
        .weak           $__internal_0_$__cuda_sm20_dsqrt_rn_f64_mediumpath_v1
        .type           $__internal_0_$__cuda_sm20_dsqrt_rn_f64_mediumpath_v1,@function
        .size           $__internal_0_$__cuda_sm20_dsqrt_rn_f64_mediumpath_v1,(.L_x_20 - $__internal_0_$__cuda_sm20_dsqrt_rn_f64_mediumpath_v1)
$__internal_0_$__cuda_sm20_dsqrt_rn_f64_mediumpath_v1:
[----:B------:R-:W-:Y:S01]  /*07c0*/  ISETP.GE.U32.AND P0, PT, R8, -0x3400000, PT ;  /* 0xfcc000000800780c */ /* 0x000fe20003f06070 */
[----:B------:R-:W-:Y:S01]  /*07d0*/  BSSY.RECONVERGENT B1, `(.L_x_6) ;  /* 0x0000024000017945 */ /* 0x000fe20003800200 */
[----:B------:R-:W-:-:S11]  /*07e0*/  MOV R8, R0 ;  /* 0x0000000000087202 */ /* 0x000fd60000000f00 */
[----:B------:R-:W-:Y:S05]  /*07f0*/  @!P0 BRA `(.L_x_7) ;  /* 0x0000000000208947 */ /* 0x000fea0003800000 */
[----:B------:R-:W-:-:S10]  /*0800*/  DFMA.RM R8, R12, R8, R14 ;  /* 0x000000080c08722b */ /* 0x000fd4000000400e */
[----:B------:R-:W-:-:S05]  /*0810*/  IADD3 R12, P0, PT, R8, 0x1, RZ ;  /* 0x00000001080c7810 */ /* 0x000fca0007f1e0ff */
[----:B------:R-:W-:-:S06]  /*0820*/  IMAD.X R13, RZ, RZ, R9, P0 ;  /* 0x000000ffff0d7224 */ /* 0x000fcc00000e0609 */
[----:B------:R-:W-:-:S08]  /*0830*/  DFMA.RP R10, -R8, R12, R10 ;  /* 0x0000000c080a722b */ /* 0x000fd0000000810a */
[----:B------:R-:W-:-:S06]  /*0840*/  DSETP.GT.AND P0, PT, R10, RZ, PT ;  /* 0x000000ff0a00722a */ /* 0x000fcc0003f04000 */
[----:B------:R-:W-:Y:S02]  /*0850*/  FSEL R8, R12, R8, P0 ;  /* 0x000000080c087208 */ /* 0x000fe40000000000 */
[----:B------:R-:W-:Y:S01]  /*0860*/  FSEL R9, R13, R9, P0 ;  /* 0x000000090d097208 */ /* 0x000fe20000000000 */
[----:B------:R-:W-:Y:S06]  /*0870*/  BRA `(.L_x_8) ;  /* 0x0000000000647947 */ /* 0x000fec0003800000 */
.L_x_7:
[----:B------:R-:W-:-:S14]  /*0880*/  DSETP.NE.AND P0, PT, R10, RZ, PT ;  /* 0x000000ff0a00722a */ /* 0x000fdc0003f05000 */
[----:B------:R-:W-:Y:S05]  /*0890*/  @!P0 BRA `(.L_x_9) ;  /* 0x0000000000588947 */ /* 0x000fea0003800000 */
[----:B------:R-:W-:-:S13]  /*08a0*/  ISETP.GE.AND P0, PT, R11, RZ, PT ;  /* 0x000000ff0b00720c */ /* 0x000fda0003f06270 */
[----:B------:R-:W-:Y:S01]  /*08b0*/  @!P0 MOV R8, 0x0 ;  /* 0x0000000000088802 */ /* 0x000fe20000000f00 */
[----:B------:R-:W-:Y:S01]  /*08c0*/  @!P0 IMAD.MOV.U32 R9, RZ, RZ, -0x80000 ;  /* 0xfff80000ff098424 */ /* 0x000fe200078e00ff */
[----:B------:R-:W-:Y:S06]  /*08d0*/  @!P0 BRA `(.L_x_8) ;  /* 0x00000000004c8947 */ /* 0x000fec0003800000 */
[----:B------:R-:W-:-:S13]  /*08e0*/  ISETP.GT.AND P0, PT, R11, 0x7fefffff, PT ;  /* 0x7fefffff0b00780c */ /* 0x000fda0003f04270 */
[----:B------:R-:W-:Y:S05]  /*08f0*/  @P0 BRA `(.L_x_9) ;  /* 0x0000000000400947 */ /* 0x000fea0003800000 */
[----:B------:R-:W-:Y:S01]  /*0900*/  DMUL R10, R10, 8.11296384146066816958e+31 ;  /* 0x469000000a0a7828 */ /* 0x000fe20000000000 */
[----:B------:R-:W-:Y:S01]  /*0910*/  MOV R8, RZ ;  /* 0x000000ff00087202 */ /* 0x000fe20000000f00 */
[----:B------:R-:W-:Y:S01]  /*0920*/  IMAD.MOV.U32 R14, RZ, RZ, 0x0 ;  /* 0x00000000ff0e7424 */ /* 0x000fe200078e00ff */
[----:B------:R-:W-:-:S03]  /*0930*/  MOV R15, 0x3fd80000 ;  /* 0x3fd80000000f7802 */ /* 0x000fc60000000f00 */
[----:B------:R-:W0:Y:S02]  /*0940*/  MUFU.RSQ64H R9, R11 ;  /* 0x0000000b00097308 */ /* 0x000e240000001c00 */
[----:B0-----:R-:W-:-:S08]  /*0950*/  DMUL R12, R8, R8 ;  /* 0x00000008080c7228 */ /* 0x001fd00000000000 */
[----:B------:R-:W-:-:S08]  /*0960*/  DFMA R12, R10, -R12, 1 ;  /* 0x3ff000000a0c742b */ /* 0x000fd0000000080c */
[----:B------:R-:W-:Y:S02]  /*0970*/  DFMA R14, R12, R14, 0.5 ;  /* 0x3fe000000c0e742b */ /* 0x000fe4000000000e */
[----:B------:R-:W-:-:S08]  /*0980*/  DMUL R12, R8, R12 ;  /* 0x0000000c080c7228 */ /* 0x000fd00000000000 */
[----:B------:R-:W-:-:S08]  /*0990*/  DFMA R12, R14, R12, R8 ;  /* 0x0000000c0e0c722b */ /* 0x000fd00000000008 */
[----:B------:R-:W-:Y:S02]  /*09a0*/  DMUL R8, R10, R12 ;  /* 0x0000000c0a087228 */ /* 0x000fe40000000000 */
[----:B------:R-:W-:-:S06]  /*09b0*/  VIADD R13, R13, 0xfff00000 ;  /* 0xfff000000d0d7836 */ /* 0x000fcc0000000000 */
[----:B------:R-:W-:-:S08]  /*09c0*/  DFMA R14, R8, -R8, R10 ;  /* 0x80000008080e722b */ /* 0x000fd0000000000a */
[----:B------:R-:W-:-:S10]  /*09d0*/  DFMA R8, R12, R14, R8 ;  /* 0x0000000e0c08722b */ /* 0x000fd40000000008 */
[----:B------:R-:W-:Y:S01]  /*09e0*/  IADD3 R9, PT, PT, R9, -0x3500000, RZ ;  /* 0xfcb0000009097810 */ /* 0x000fe20007ffe0ff */
[----:B------:R-:W-:Y:S06]  /*09f0*/  BRA `(.L_x_8) ;  /* 0x0000000000047947 */ /* 0x000fec0003800000 */
.L_x_9:
[----:B------:R-:W-:-:S11]  /*0a00*/  DADD R8, R10, R10 ;  /* 0x000000000a087229 */ /* 0x000fd6000000000a */
.L_x_8:
[----:B------:R-:W-:Y:S05]  /*0a10*/  BSYNC.RECONVERGENT B1 ;  /* 0x0000000000017941 */ /* 0x000fea0003800200 */
.L_x_6:
[----:B------:R-:W-:Y:S02]  /*0a20*/  HFMA2 R7, -RZ, RZ, 0, 0 ;  /* 0x00000000ff077431 */ /* 0x000fe400000001ff */
[----:B------:R-:W-:Y:S01]  /*0a30*/  IMAD.MOV.U32 R16, RZ, RZ, R8 ;  /* 0x000000ffff107224 */ /* 0x000fe200078e0008 */
[----:B------:R-:W-:Y:S01]  /*0a40*/  MOV R17, R9 ;  /* 0x0000000900117202 */ /* 0x000fe20000000f00 */
[----:B------:R-:W-:Y:S06]  /*0a50*/  RET.REL.NODEC R6 `(_Z9eucl_distPdS_S_S_j) ;  /* 0xfffffff406687950 */ /* 0x000fec0003c3ffff */
.L_x_10:
        /* <DEDUP_REMOVED lines=10> */
.L_x_20:


//--------------------- .text._Z3knnPdS_S_j       --------------------------
	.section	.text._Z3knnPdS_S_j,"ax",@progbits
	.align	128
        .global         _Z3knnPdS_S_j
        .type           _Z3knnPdS_S_j,@function
        .size           _Z3knnPdS_S_j,(.L_x_24 - _Z3knnPdS_S_j)
        .other          _Z3knnPdS_S_j,@"STO_CUDA_ENTRY STV_DEFAULT"
_Z3knnPdS_S_j:
.text._Z3knnPdS_S_j:
[----:B------:R-:W-:Y:S08]  /*0000*/  LDC R1, c[0x0][0x37c] ;  /* 0x0000df00ff017b82 */ /* 0x000ff00000000800 */
[----:B------:R-:W0:Y:S02]  /*0010*/  LDC R2, c[0x0][0x398] ;  /* 0x0000e600ff027b82 */ /* 0x000e240000000800 */
[----:B0-----:R-:W-:-:S05]  /*0020*/  VIADD R0, R2, 0xffffffff ;  /* 0xffffffff02007836 */ /* 0x001fca0000000000 */
[----:B------:R-:W-:-:S13]  /*0030*/  ISETP.NE.AND P0, PT, R0, RZ, PT ;  /* 0x000000ff0000720c */ /* 0x000fda0003f05270 */
[----:B------:R-:W-:Y:S05]  /*0040*/  @!P0 EXIT ;  /* 0x000000000000894d */ /* 0x000fea0003800000 */
[----:B------:R-:W0:Y:S01]  /*0050*/  S2R R3, SR_TID.X ;  /* 0x0000000000037919 */ /* 0x000e220000002100 */
[----:B------:R-:W1:Y:S01]  /*0060*/  LDC.64 R4, c[0x0][0x388] ;  /* 0x0000e200ff047b82 */ /* 0x000e620000000a00 */
[----:B------:R-:W0:Y:S01]  /*0070*/  LDCU UR4, c[0x0][0x360] ;  /* 0x00006c00ff0477ac */ /* 0x000e220008000800 */
[----:B------:R-:W-:Y:S01]  /*0080*/  VIADD R2, R2, 0xfffffffe ;  /* 0xfffffffe02027836 */ /* 0x000fe20000000000 */
[----:B------:R-:W0:Y:S01]  /*0090*/  S2R R8, SR_CTAID.X ;  /* 0x0000000000087919 */ /* 0x000e220000002500 */
[----:B------:R-:W-:Y:S01]  /*00a0*/  LOP3.LUT R18, R0, 0x7, RZ, 0xc0, !PT ;  /* 0x0000000700127812 */ /* 0x000fe200078ec0ff */
[----:B------:R-:W2:Y:S01]  /*00b0*/  LDCU.64 UR6, c[0x0][0x358] ;  /* 0x00006b00ff0677ac */ /* 0x000ea20008000a00 */
[----:B------:R-:W-:Y:S01]  /*00c0*/  IMAD.MOV.U32 R10, RZ, RZ, RZ ;  /* 0x000000ffff0a7224 */ /* 0x000fe200078e00ff */
[----:B------:R-:W-:Y:S01]  /*00d0*/  ISETP.GE.U32.AND P1, PT, R2, 0x7, PT ;  /* 0x000000070200780c */ /* 0x000fe20003f26070 */
[----:B------:R-:W3:Y:S01]  /*00e0*/  LDC.64 R6, c[0x0][0x390] ;  /* 0x0000e400ff067b82 */ /* 0x000ee20000000a00 */
[----:B------:R-:W-:Y:S01]  /*00f0*/  ISETP.NE.AND P0, PT, R18, RZ, PT ;  /* 0x000000ff1200720c */ /* 0x000fe20003f05270 */
[----:B0-----:R-:W-:-:S04]  /*0100*/  IMAD R3, R8, UR4, R3 ;  /* 0x0000000408037c24 */ /* 0x001fc8000f8e0203 */
[----:B-1----:R-:W-:-:S04]  /*0110*/  IMAD.WIDE.U32 R4, R3, 0x8, R4 ;  /* 0x0000000803047825 */ /* 0x002fc800078e0004 */
[----:B---3--:R-:W-:Y:S02]  /*0120*/  IMAD.WIDE.U32 R6, R3, 0x8, R6 ;  /* 0x0000000803067825 */ /* 0x008fe400078e0006 */
[----:B--2---:R-:W-:Y:S05]  /*0130*/  @!P1 BRA `(.L_x_11) ;  /* 0x0000000000d49947 */ /* 0x004fea0003800000 */
[----:B------:R-:W0:Y:S01]  /*0140*/  LDCU.64 UR4, c[0x0][0x380] ;  /* 0x00007000ff0477ac */ /* 0x000e220008000a00 */
[----:B------:R-:W-:-:S04]  /*0150*/  LOP3.LUT R10, R0, 0xfffffff8, RZ, 0xc0, !PT ;  /* 0xfffffff8000a7812 */ /* 0x000fc800078ec0ff */
[----:B------:R-:W-:Y:S01]  /*0160*/  IADD3 R11, PT, PT, -R10, RZ, RZ ;  /* 0x000000ff0a0b7210 */ /* 0x000fe20007ffe1ff */
[----:B0-----:R-:W-:-:S04]  /*0170*/  UIADD3 UR4, UP0, UPT, UR4, 0x20, URZ ;  /* 0x0000002004047890 */ /* 0x001fc8000ff1e0ff */
[----:B------:R-:W-:Y:S02]  /*0180*/  UIADD3.X UR5, UPT, UPT, URZ, UR5, URZ, UP0, !UPT ;  /* 0x00000005ff057290 */ /* 0x000fe400087fe4ff */
[----:B------:R-:W-:-:S04]  /*0190*/  IMAD.U32 R12, RZ, RZ, UR4 ;  /* 0x00000004ff0c7e24 */ /* 0x000fc8000f8e00ff */
[----:B------:R-:W-:-:S07]  /*01a0*/  IMAD.U32 R13, RZ, RZ, UR5 ;  /* 0x00000005ff0d7e24 */ /* 0x000fce000f8e00ff */
.L_x_12:
[----:B------:R-:W-:Y:S01]  /*01b0*/  MOV R8, R12 ;  /* 0x0000000c00087202 */ /* 0x000fe20000000f00 */
[----:B------:R-:W-:Y:S01]  /*01c0*/  IMAD.MOV.U32 R9, RZ, RZ, R13 ;  /* 0x000000ffff097224 */ /* 0x000fe200078e000d */
[----:B---3--:R-:W2:Y:S04]  /*01d0*/  LDG.E.64 R2, desc[UR6][R4.64] ;  /* 0x0000000604027981 */ /* 0x008ea8000c1e1b00 */
[----:B------:R-:W2:Y:S04]  /*01e0*/  LDG.E.64 R12, desc[UR6][R8.64+-0x20] ;  /* 0xffffe006080c7981 */ /* 0x000ea8000c1e1b00 */
[----:B------:R-:W3:Y:S01]  /*01f0*/  LDG.E.64 R14, desc[UR6][R8.64+-0x18] ;  /* 0xffffe806080e7981 */ /* 0x000ee2000c1e1b00 */
[----:B--2---:R-:W-:-:S14]  /*0200*/  DSETP.NEU.AND P1, PT, R12, R2, PT ;  /* 0x000000020c00722a */ /* 0x004fdc0003f2d000 */
[----:B---3--:R0:W-:Y:S04]  /*0210*/  @!P1 STG.E.64 desc[UR6][R6.64], R14 ;  /* 0x0000000e06009986 */ /* 0x0081e8000c101b06 */
[----:B------:R-:W2:Y:S02]  /*0220*/  @!P1 LDG.E.64 R2, desc[UR6][R4.64] ;  /* 0x0000000604029981 */ /* 0x000ea4000c1e1b00 */
[----:B--2---:R-:W-:-:S14]  /*0230*/  DSETP.NEU.AND P1, PT, R14, R2, PT ;  /* 0x000000020e00722a */ /* 0x004fdc0003f2d000 */
[----:B------:R-:W2:Y:S04]  /*0240*/  @P1 LDG.E.64 R12, desc[UR6][R8.64+-0x10] ;  /* 0xfffff006080c1981 */ /* 0x000ea8000c1e1b00 */
[----:B------:R-:W3:Y:S04]  /*0250*/  @!P1 LDG.E.64 R12, desc[UR6][R8.64+-0x10] ;  /* 0xfffff006080c9981 */ /* 0x000ee8000c1e1b00 */
        /* <DEDUP_REMOVED lines=8> */
[----:B0-----:R-:W2:Y:S04]  /*02e0*/  @P1 LDG.E.64 R14, desc[UR6][R8.64] ;  /* 0x00000006080e1981 */ /* 0x001ea8000c1e1b00 */
[----:B------:R-:W4:Y:S04]  /*02f0*/  @!P1 LDG.E.64 R14, desc[UR6][R8.64] ;  /* 0x00000006080e9981 */ /* 0x000f28000c1e1b00 */
[----:B----4-:R0:W-:Y:S04]  /*0300*/  @!P1 STG.E.64 desc[UR6][R6.64], R14 ;  /* 0x0000000e06009986 */ /* 0x0101e8000c101b06 */
[----:B------:R-:W2:Y:S02]  /*0310*/  @!P1 LDG.E.64 R2, desc[UR6][R4.64] ;  /* 0x0000000604029981 */ /* 0x000ea4000c1e1b00 */
[----:B--2---:R-:W-:-:S14]  /*0320*/  DSETP.NEU.AND P1, PT, R14, R2, PT ;  /* 0x000000020e00722a */ /* 0x004fdc0003f2d000 */
[----:B-1----:R-:W2:Y:S04]  /*0330*/  @P1 LDG.E.64 R12, desc[UR6][R8.64+0x8] ;  /* 0x00000806080c1981 */ /* 0x002ea8000c1e1b00 */
[----:B------:R-:W4:Y:S04]  /*0340*/  @!P1 LDG.E.64 R12, desc[UR6][R8.64+0x8] ;  /* 0x00000806080c9981 */ /* 0x000f28000c1e1b00 */
[----:B----4-:R1:W-:Y:S04]  /*0350*/  @!P1 STG.E.64 desc[UR6][R6.64], R12 ;  /* 0x0000000c06009986 */ /* 0x0103e8000c101b06 */
[----:B------:R-:W2:Y:S02]  /*0360*/  @!P1 LDG.E.64 R2, desc[UR6][R4.64] ;  /* 0x0000000604029981 */ /* 0x000ea4000c1e1b00 */
[----:B--2---:R-:W-:-:S14]  /*0370*/  DSETP.NEU.AND P1, PT, R12, R2, PT ;  /* 0x000000020c00722a */ /* 0x004fdc0003f2d000 */
[----:B---3--:R-:W2:Y:S04]  /*0380*/  @P1 LDG.E.64 R16, desc[UR6][R8.64+0x10] ;  /* 0x0000100608101981 */ /* 0x008ea8000c1e1b00 */
[----:B------:R-:W3:Y:S04]  /*0390*/  @!P1 LDG.E.64 R16, desc[UR6][R8.64+0x10] ;  /* 0x0000100608109981 */ /* 0x000ee8000c1e1b00 */
[----:B---3--:R3:W-:Y:S04]  /*03a0*/  @!P1 STG.E.64 desc[UR6][R6.64], R16 ;  /* 0x0000001006009986 */ /* 0x0087e8000c101b06 */
[----:B------:R-:W2:Y:S02]  /*03b0*/  @!P1 LDG.E.64 R2, desc[UR6][R4.64] ;  /* 0x0000000604029981 */ /* 0x000ea4000c1e1b00 */
[----:B--2---:R-:W-:-:S14]  /*03c0*/  DSETP.NEU.AND P1, PT, R16, R2, PT ;  /* 0x000000021000722a */ /* 0x004fdc0003f2d000 */
[----:B0-----:R-:W2:Y:S04]  /*03d0*/  @P1 LDG.E.64 R14, desc[UR6][R8.64+0x18] ;  /* 0x00001806080e1981 */ /* 0x001ea8000c1e1b00 */
[----:B------:R-:W4:Y:S04]  /*03e0*/  @!P1 LDG.E.64 R14, desc[UR6][R8.64+0x18] ;  /* 0x00001806080e9981 */ /* 0x000f28000c1e1b00 */
[----:B----4-:R3:W-:Y:S04]  /*03f0*/  @!P1 STG.E.64 desc[UR6][R6.64], R14 ;  /* 0x0000000e06009986 */ /* 0x0107e8000c101b06 */
[----:B------:R-:W2:Y:S01]  /*0400*/  @!P1 LDG.E.64 R2, desc[UR6][R4.64] ;  /* 0x0000000604029981 */ /* 0x000ea2000c1e1b00 */
[----:B------:R-:W-:Y:S01]  /*0410*/  VIADD R11, R11, 0x8 ;  /* 0x000000080b0b7836 */ /* 0x000fe20000000000 */
[----:B--2---:R-:W-:-:S14]  /*0420*/  DSETP.NEU.AND P1, PT, R14, R2, PT ;  /* 0x000000020e00722a */ /* 0x004fdc0003f2d000 */
[----:B------:R-:W2:Y:S01]  /*0430*/  @!P1 LDG.E.64 R2, desc[UR6][R8.64+0x20] ;  /* 0x0000200608029981 */ /* 0x000ea2000c1e1b00 */
[----:B------:R-:W-:-:S03]  /*0440*/  ISETP.NE.AND P2, PT, R11, RZ, PT ;  /* 0x000000ff0b00720c */ /* 0x000fc60003f45270 */
[----:B--2---:R3:W-:Y:S01]  /*0450*/  @!P1 STG.E.64 desc[UR6][R6.64], R2 ;  /* 0x0000000206009986 */ /* 0x0047e2000c101b06 */
[----:B-1----:R-:W-:-:S04]  /*0460*/  IADD3 R12, P1, PT, R8, 0x40, RZ ;  /* 0x00000040080c7810 */ /* 0x002fc80007f3e0ff */
[----:B------:R-:W-:-:S05]  /*0470*/  IADD3.X R13, PT, PT, RZ, R9, RZ, P1, !PT ;  /* 0x00000009ff0d7210 */ /* 0x000fca0000ffe4ff */
[----:B------:R-:W-:Y:S05]  /*0480*/  @P2 BRA `(.L_x_12) ;  /* 0xfffffffc00482947 */ /* 0x000fea000383ffff */
.L_x_11:
[----:B------:R-:W-:Y:S05]  /*0490*/  @!P0 EXIT ;  /* 0x000000000000894d */ /* 0x000fea0003800000 */
[----:B------:R-:W-:Y:S02]  /*04a0*/  ISETP.GE.U32.AND P0, PT, R18, 0x4, PT ;  /* 0x000000041200780c */ /* 0x000fe40003f06070 */
[----:B------:R-:W-:-:S11]  /*04b0*/  LOP3.LUT R11, R0, 0x3, RZ, 0xc0, !PT ;  /* 0x00000003000b7812 */ /* 0x000fd600078ec0ff */
[----:B------:R-:W-:Y:S05]  /*04c0*/  @!P0 BRA `(.L_x_13) ;  /* 0x0000000000648947 */ /* 0x000fea0003800000 */
[----:B---3--:R-:W0:Y:S01]  /*04d0*/  LDC.64 R2, c[0x0][0x380] ;  /* 0x0000e000ff027b82 */ /* 0x008e220000000a00 */
[----:B------:R-:W2:Y:S01]  /*04e0*/  LDG.E.64 R8, desc[UR6][R4.64] ;  /* 0x0000000604087981 */ /* 0x000ea2000c1e1b00 */
[----:B0-----:R-:W-:-:S05]  /*04f0*/  IMAD.WIDE.U32 R16, R10, 0x8, R2 ;  /* 0x000000080a107825 */ /* 0x001fca00078e0002 */
        /* <DEDUP_REMOVED lines=14> */
[----:B------:R-:W2:Y:S01]  /*05e0*/  @!P0 LDG.E.64 R8, desc[UR6][R4.64] ;  /* 0x0000000604088981 */ /* 0x000ea2000c1e1b00 */
[----:B------:R-:W-:Y:S01]  /*05f0*/  BSSY.RECONVERGENT B0, `(.L_x_14) ;  /* 0x0000005000007945 */ /* 0x000fe20003800200 */
[----:B--2---:R-:W-:-:S14]  /*0600*/  DSETP.NEU.AND P0, PT, R14, R8, PT ;  /* 0x000000080e00722a */ /* 0x004fdc0003f0d000 */
[----:B0-----:R-:W-:Y:S05]  /*0610*/  @P0 BRA `(.L_x_15) ;  /* 0x0000000000080947 */ /* 0x001fea0003800000 */
[----:B------:R-:W2:Y:S04]  /*0620*/  LDG.E.64 R2, desc[UR6][R16.64+0x20] ;  /* 0x0000200610027981 */ /* 0x000ea8000c1e1b00 */
[----:B--2---:R0:W-:Y:S02]  /*0630*/  STG.E.64 desc[UR6][R6.64], R2 ;  /* 0x0000000206007986 */ /* 0x0041e4000c101b06 */
.L_x_15:
[----:B------:R-:W-:Y:S05]  /*0640*/  BSYNC.RECONVERGENT B0 ;  /* 0x0000000000007941 */ /* 0x000fea0003800200 */
.L_x_14:
[----:B------:R-:W-:-:S07]  /*0650*/  VIADD R10, R10, 0x4 ;  /* 0x000000040a0a7836 */ /* 0x000fce0000000000 */
.L_x_13:
[----:B------:R-:W-:-:S13]  /*0660*/  ISETP.NE.AND P0, PT, R11, RZ, PT ;  /* 0x000000ff0b00720c */ /* 0x000fda0003f05270 */
[----:B------:R-:W-:Y:S05]  /*0670*/  @!P0 EXIT ;  /* 0x000000000000894d */ /* 0x000fea0003800000 */
[----:B------:R-:W-:-:S13]  /*0680*/  ISETP.NE.AND P0, PT, R11, 0x1, PT ;  /* 0x000000010b00780c */ /* 0x000fda0003f05270 */
[----:B------:R-:W-:Y:S05]  /*0690*/  @!P0 BRA `(.L_x_16) ;  /* 0x00000000003c8947 */ /* 0x000fea0003800000 */
[----:B0--3--:R-:W0:Y:S01]  /*06a0*/  LDC.64 R2, c[0x0][0x380] ;  /* 0x0000e000ff027b82 */ /* 0x009e220000000a00 */
[----:B------:R-:W2:Y:S01]  /*06b0*/  LDG.E.64 R8, desc[UR6][R4.64] ;  /* 0x0000000604087981 */ /* 0x000ea2000c1e1b00 */
[----:B0-----:R-:W-:-:S05]  /*06c0*/  IMAD.WIDE.U32 R14, R10, 0x8, R2 ;  /* 0x000000080a0e7825 */ /* 0x001fca00078e0002 */
[----:B------:R-:W2:Y:S04]  /*06d0*/  LDG.E.64 R2, desc[UR6][R14.64] ;  /* 0x000000060e027981 */ /* 0x000ea8000c1e1b00 */
[----:B------:R-:W3:Y:S01]  /*06e0*/  LDG.E.64 R12, desc[UR6][R14.64+0x8] ;  /* 0x000008060e0c7981 */ /* 0x000ee2000c1e1b00 */
[----:B--2---:R-:W-:-:S14]  /*06f0*/  DSETP.NEU.AND P0, PT, R2, R8, PT ;  /* 0x000000080200722a */ /* 0x004fdc0003f0d000 */
[----:B---3--:R0:W-:Y:S04]  /*0700*/  @!P0 STG.E.64 desc[UR6][R6.64], R12 ;  /* 0x0000000c06008986 */ /* 0x0081e8000c101b06 */
[----:B------:R-:W2:Y:S01]  /*0710*/  @!P0 LDG.E.64 R8, desc[UR6][R4.64] ;  /* 0x0000000604088981 */ /* 0x000ea2000c1e1b00 */
[----:B------:R-:W-:Y:S01]  /*0720*/  BSSY.RECONVERGENT B0, `(.L_x_17) ;  /* 0x0000005000007945 */ /* 0x000fe20003800200 */
[----:B--2---:R-:W-:-:S14]  /*0730*/  DSETP.NEU.AND P0, PT, R12, R8, PT ;  /* 0x000000080c00722a */ /* 0x004fdc0003f0d000 */
[----:B0-----:R-:W-:Y:S05]  /*0740*/  @P0 BRA `(.L_x_18) ;  /* 0x0000000000080947 */ /* 0x001fea0003800000 */
[----:B------:R-:W2:Y:S04]  /*0750*/  LDG.E.64 R2, desc[UR6][R14.64+0x10] ;  /* 0x000010060e027981 */ /* 0x000ea8000c1e1b00 */
[----:B--2---:R0:W-:Y:S02]  /*0760*/  STG.E.64 desc[UR6][R6.64], R2 ;  /* 0x0000000206007986 */ /* 0x0041e4000c101b06 */
.L_x_18:
[----:B------:R-:W-:Y:S05]  /*0770*/  BSYNC.RECONVERGENT B0 ;  /* 0x0000000000007941 */ /* 0x000fea0003800200 */
.L_x_17:
[----:B------:R-:W-:-:S07]  /*0780*/  IADD3 R10, PT, PT, R10, 0x2, RZ ;  /* 0x000000020a0a7810 */ /* 0x000fce0007ffe0ff */
.L_x_16:
[----:B------:R-:W-:-:S04]  /*0790*/  LOP3.LUT R0, R0, 0x1, RZ, 0xc0, !PT ;  /* 0x0000000100007812 */ /* 0x000fc800078ec0ff */
[----:B------:R-:W-:-:S13]  /*07a0*/  ISETP.NE.U32.AND P0, PT, R0, 0x1, PT ;  /* 0x000000010000780c */ /* 0x000fda0003f05070 */
[----:B------:R-:W-:Y:S05]  /*07b0*/  @P0 EXIT ;  /* 0x000000000000094d */ /* 0x000fea0003800000 */
[----:B0--3--:R-:W0:Y:S01]  /*07c0*/  LDC.64 R2, c[0x0][0x380] ;  /* 0x0000e000ff027b82 */ /* 0x009e220000000a00 */
[----:B------:R-:W2:Y:S01]  /*07d0*/  LDG.E.64 R4, desc[UR6][R4.64] ;  /* 0x0000000604047981 */ /* 0x000ea2000c1e1b00 */
[----:B0-----:R-:W-:-:S05]  /*07e0*/  IMAD.WIDE.U32 R10, R10, 0x8, R2 ;  /* 0x000000080a0a7825 */ /* 0x001fca00078e0002 */
[----:B------:R-:W2:Y:S02]  /*07f0*/  LDG.E.64 R2, desc[UR6][R10.64] ;  /* 0x000000060a027981 */ /* 0x000ea4000c1e1b00 */
[----:B--2---:R-:W-:-:S14]  /*0800*/  DSETP.NEU.AND P0, PT, R2, R4, PT ;  /* 0x000000040200722a */ /* 0x004fdc0003f0d000 */
[----:B------:R-:W-:Y:S05]  /*0810*/  @P0 EXIT ;  /* 0x000000000000094d */ /* 0x000fea0003800000 */
[----:B------:R-:W2:Y:S04]  /*0820*/  LDG.E.64 R2, desc[UR6][R10.64+0x8] ;  /* 0x000008060a027981 */ /* 0x000ea8000c1e1b00 */
[----:B--2---:R-:W-:Y:S01]  /*0830*/  STG.E.64 desc[UR6][R6.64], R2 ;  /* 0x0000000206007986 */ /* 0x004fe2000c101b06 */
[----:B------:R-:W-:Y:S05]  /*0840*/  EXIT ;  /* 0x000000000000794d */ /* 0x000fea0003800000 */
.L_x_19:
        /* <DEDUP_REMOVED lines=11> */
.L_x_24:


//--------------------- .nv.shared.reserved.0     --------------------------
	.section	.nv.shared.reserved.0,"aw",@nobits
	.weak		__nv_reservedSMEM_offset_0_alias
	.size		__nv_reservedSMEM_offset_0_alias, 0, 64
	.other		__nv_reservedSMEM_offset_0_alias,@"STO_CUDA_RESERVED_SHARED STV_DEFAULT"
__nv_reservedSMEM_offset_0_alias:
	.zero		0
	.zero		64


//--------------------- .nv.constant0._Z8odd_sortPdj --------------------------
	.section	.nv.constant0._Z8odd_sortPdj,"a",@progbits
	.sectionflags	@""
	.align	4
.nv.constant0._Z8odd_sortPdj:
	.zero		908


//--------------------- .nv.constant0._Z9even_sortPdj --------------------------
	.section	.nv.constant0._Z9even_sortPdj,"a",@progbits
	.sectionflags	@""
	.align	4
.nv.constant0._Z9even_sortPdj:
	.zero		908


//--------------------- .nv.constant0._Z9eucl_distPdS_S_S_j --------------------------
	.section	.nv.constant0._Z9eucl_distPdS_S_S_j,"a",@progbits
	.sectionflags	@""
	.align	4
.nv.constant0._Z9eucl_distPdS_S_S_j:
	.zero		932


//--------------------- .nv.constant0._Z3knnPdS_S_j --------------------------
	.section	.nv.constant0._Z3knnPdS_S_j,"a",@progbits
	.sectionflags	@""
	.align	4
.nv.constant0._Z3knnPdS_S_j:
	.zero		924


//--------------------- SYMBOLS --------------------------

	.type		.nv.reservedSmem.offset0,@object
	.size		.nv.reservedSmem.offset0,0x4
